//
// Generated by NVIDIA NVVM Compiler
//
// Compiler Build ID: CL-36424714
// Cuda compilation tools, release 13.0, V13.0.88
// Based on NVVM 20.0.0
//

.version 9.0
.target sm_100
.address_size 64

	// .globl	_Z36compute_distances_sqeuclidean_kernelPKfPfPKjxxx

.visible .entry _Z36compute_distances_sqeuclidean_kernelPKfPfPKjxxx(
	.param .u64 .ptr .align 1 _Z36compute_distances_sqeuclidean_kernelPKfPfPKjxxx_param_0,
	.param .u64 .ptr .align 1 _Z36compute_distances_sqeuclidean_kernelPKfPfPKjxxx_param_1,
	.param .u64 .ptr .align 1 _Z36compute_distances_sqeuclidean_kernelPKfPfPKjxxx_param_2,
	.param .u64 _Z36compute_distances_sqeuclidean_kernelPKfPfPKjxxx_param_3,
	.param .u64 _Z36compute_distances_sqeuclidean_kernelPKfPfPKjxxx_param_4,
	.param .u64 _Z36compute_distances_sqeuclidean_kernelPKfPfPKjxxx_param_5
)
{
	.reg .pred 	%p<21>;
	.reg .b32 	%r<10>;
	.reg .b32 	%f<82>;
	.reg .b64 	%rd<100>;

	ld.param.u64 	%rd42, [_Z36compute_distances_sqeuclidean_kernelPKfPfPKjxxx_param_0];
	ld.param.u64 	%rd43, [_Z36compute_distances_sqeuclidean_kernelPKfPfPKjxxx_param_1];
	ld.param.u64 	%rd39, [_Z36compute_distances_sqeuclidean_kernelPKfPfPKjxxx_param_2];
	ld.param.u64 	%rd44, [_Z36compute_distances_sqeuclidean_kernelPKfPfPKjxxx_param_3];
	ld.param.u64 	%rd40, [_Z36compute_distances_sqeuclidean_kernelPKfPfPKjxxx_param_4];
	ld.param.u64 	%rd41, [_Z36compute_distances_sqeuclidean_kernelPKfPfPKjxxx_param_5];
	cvta.to.global.u64 	%rd1, %rd42;
	cvta.to.global.u64 	%rd2, %rd43;
	mov.u32 	%r1, %ntid.x;
	mov.u32 	%r2, %ctaid.x;
	mov.u32 	%r3, %tid.x;
	mad.lo.s32 	%r4, %r1, %r2, %r3;
	cvt.u64.u32 	%rd3, %r4;
	setp.le.s64 	%p1, %rd44, %rd3;
	setp.lt.s64 	%p2, %rd41, 1;
	or.pred  	%p3, %p1, %p2;
	@%p3 bra 	$L__BB0_26;
	mul.lo.s64 	%rd4, %rd41, %rd3;
	mul.lo.s64 	%rd5, %rd40, %rd3;
	setp.lt.s64 	%p4, %rd40, 1;
	@%p4 bra 	$L__BB0_15;
	and.b64  	%rd6, %rd40, 7;
	and.b64  	%rd7, %rd40, 9223372036854775800;
	and.b64  	%rd8, %rd40, 1;
	shl.b64 	%rd9, %rd40, 2;
	cvta.to.global.u64 	%rd10, %rd39;
	mov.b64 	%rd89, 0;
$L__BB0_3:
	setp.lt.u64 	%p13, %rd40, 8;
	add.s64 	%rd12, %rd89, %rd4;
	shl.b64 	%rd62, %rd12, 2;
	add.s64 	%rd63, %rd10, %rd62;
	ld.global.nc.u32 	%r9, [%rd63];
	cvt.u64.u32 	%rd13, %r9;
	mul.lo.s64 	%rd14, %rd40, %rd13;
	mov.f32 	%f81, 0f00000000;
	mov.b64 	%rd94, 0;
	@%p13 bra 	$L__BB0_6;
	shl.b64 	%rd64, %rd5, 2;
	add.s64 	%rd65, %rd64, %rd1;
	add.s64 	%rd91, %rd65, 16;
	mad.lo.s64 	%rd66, %rd9, %rd13, %rd1;
	add.s64 	%rd90, %rd66, 16;
	mov.f32 	%f81, 0f00000000;
	mov.u64 	%rd92, %rd7;
$L__BB0_5:
	.pragma "nounroll";
	ld.global.nc.f32 	%f16, [%rd91+-16];
	ld.global.nc.f32 	%f17, [%rd90+-16];
	sub.f32 	%f18, %f16, %f17;
	fma.rn.f32 	%f19, %f18, %f18, %f81;
	ld.global.nc.f32 	%f20, [%rd91+-12];
	ld.global.nc.f32 	%f21, [%rd90+-12];
	sub.f32 	%f22, %f20, %f21;
	fma.rn.f32 	%f23, %f22, %f22, %f19;
	ld.global.nc.f32 	%f24, [%rd91+-8];
	ld.global.nc.f32 	%f25, [%rd90+-8];
	sub.f32 	%f26, %f24, %f25;
	fma.rn.f32 	%f27, %f26, %f26, %f23;
	ld.global.nc.f32 	%f28, [%rd91+-4];
	ld.global.nc.f32 	%f29, [%rd90+-4];
	sub.f32 	%f30, %f28, %f29;
	fma.rn.f32 	%f31, %f30, %f30, %f27;
	ld.global.nc.f32 	%f32, [%rd91];
	ld.global.nc.f32 	%f33, [%rd90];
	sub.f32 	%f34, %f32, %f33;
	fma.rn.f32 	%f35, %f34, %f34, %f31;
	ld.global.nc.f32 	%f36, [%rd91+4];
	ld.global.nc.f32 	%f37, [%rd90+4];
	sub.f32 	%f38, %f36, %f37;
	fma.rn.f32 	%f39, %f38, %f38, %f35;
	ld.global.nc.f32 	%f40, [%rd91+8];
	ld.global.nc.f32 	%f41, [%rd90+8];
	sub.f32 	%f42, %f40, %f41;
	fma.rn.f32 	%f43, %f42, %f42, %f39;
	ld.global.nc.f32 	%f44, [%rd91+12];
	ld.global.nc.f32 	%f45, [%rd90+12];
	sub.f32 	%f46, %f44, %f45;
	fma.rn.f32 	%f81, %f46, %f46, %f43;
	add.s64 	%rd92, %rd92, -8;
	add.s64 	%rd91, %rd91, 32;
	add.s64 	%rd90, %rd90, 32;
	setp.ne.s64 	%p14, %rd92, 0;
	mov.u64 	%rd94, %rd7;
	@%p14 bra 	$L__BB0_5;
$L__BB0_6:
	setp.eq.s64 	%p15, %rd6, 0;
	@%p15 bra 	$L__BB0_14;
	add.s64 	%rd67, %rd6, -1;
	setp.lt.u64 	%p16, %rd67, 3;
	@%p16 bra 	$L__BB0_9;
	add.s64 	%rd68, %rd94, %rd5;
	shl.b64 	%rd69, %rd68, 2;
	add.s64 	%rd70, %rd1, %rd69;
	ld.global.nc.f32 	%f48, [%rd70];
	add.s64 	%rd71, %rd94, %rd14;
	shl.b64 	%rd72, %rd71, 2;
	add.s64 	%rd73, %rd1, %rd72;
	ld.global.nc.f32 	%f49, [%rd73];
	sub.f32 	%f50, %f48, %f49;
	fma.rn.f32 	%f51, %f50, %f50, %f81;
	ld.global.nc.f32 	%f52, [%rd70+4];
	ld.global.nc.f32 	%f53, [%rd73+4];
	sub.f32 	%f54, %f52, %f53;
	fma.rn.f32 	%f55, %f54, %f54, %f51;
	ld.global.nc.f32 	%f56, [%rd70+8];
	ld.global.nc.f32 	%f57, [%rd73+8];
	sub.f32 	%f58, %f56, %f57;
	fma.rn.f32 	%f59, %f58, %f58, %f55;
	ld.global.nc.f32 	%f60, [%rd70+12];
	ld.global.nc.f32 	%f61, [%rd73+12];
	sub.f32 	%f62, %f60, %f61;
	fma.rn.f32 	%f81, %f62, %f62, %f59;
	add.s64 	%rd94, %rd94, 4;
$L__BB0_9:
	and.b64  	%rd74, %rd40, 3;
	setp.eq.s64 	%p17, %rd74, 0;
	@%p17 bra 	$L__BB0_14;
	setp.eq.s64 	%p18, %rd74, 1;
	@%p18 bra 	$L__BB0_12;
	add.s64 	%rd75, %rd94, %rd5;
	shl.b64 	%rd76, %rd75, 2;
	add.s64 	%rd77, %rd1, %rd76;
	ld.global.nc.f32 	%f64, [%rd77];
	add.s64 	%rd78, %rd94, %rd14;
	shl.b64 	%rd79, %rd78, 2;
	add.s64 	%rd80, %rd1, %rd79;
	ld.global.nc.f32 	%f65, [%rd80];
	sub.f32 	%f66, %f64, %f65;
	fma.rn.f32 	%f67, %f66, %f66, %f81;
	ld.global.nc.f32 	%f68, [%rd77+4];
	ld.global.nc.f32 	%f69, [%rd80+4];
	sub.f32 	%f70, %f68, %f69;
	fma.rn.f32 	%f81, %f70, %f70, %f67;
	add.s64 	%rd94, %rd94, 2;
$L__BB0_12:
	setp.eq.s64 	%p19, %rd8, 0;
	@%p19 bra 	$L__BB0_14;
	add.s64 	%rd81, %rd94, %rd5;
	shl.b64 	%rd82, %rd81, 2;
	add.s64 	%rd83, %rd1, %rd82;
	ld.global.nc.f32 	%f71, [%rd83];
	add.s64 	%rd84, %rd94, %rd14;
	shl.b64 	%rd85, %rd84, 2;
	add.s64 	%rd86, %rd1, %rd85;
	ld.global.nc.f32 	%f72, [%rd86];
	sub.f32 	%f73, %f71, %f72;
	fma.rn.f32 	%f81, %f73, %f73, %f81;
$L__BB0_14:
	add.s64 	%rd88, %rd2, %rd62;
	st.global.f32 	[%rd88], %f81;
	add.s64 	%rd89, %rd89, 1;
	setp.eq.s64 	%p20, %rd89, %rd41;
	@%p20 bra 	$L__BB0_26;
	bra.uni 	$L__BB0_3;
$L__BB0_15:
	and.b64  	%rd29, %rd41, 7;
	setp.lt.u64 	%p5, %rd41, 8;
	mov.b64 	%rd98, 0;
	@%p5 bra 	$L__BB0_18;
	and.b64  	%rd98, %rd41, 9223372036854775800;
	mov.b64 	%rd96, 0;
$L__BB0_17:
	.pragma "nounroll";
	add.s64 	%rd47, %rd96, %rd4;
	shl.b64 	%rd48, %rd47, 2;
	add.s64 	%rd49, %rd2, %rd48;
	mov.b32 	%r5, 0;
	st.global.u32 	[%rd49], %r5;
	st.global.u32 	[%rd49+4], %r5;
	st.global.u32 	[%rd49+8], %r5;
	st.global.u32 	[%rd49+12], %r5;
	st.global.u32 	[%rd49+16], %r5;
	st.global.u32 	[%rd49+20], %r5;
	st.global.u32 	[%rd49+24], %r5;
	st.global.u32 	[%rd49+28], %r5;
	add.s64 	%rd96, %rd96, 8;
	setp.ne.s64 	%p6, %rd96, %rd98;
	@%p6 bra 	$L__BB0_17;
$L__BB0_18:
	setp.eq.s64 	%p7, %rd29, 0;
	@%p7 bra 	$L__BB0_26;
	and.b64  	%rd34, %rd41, 3;
	setp.lt.u64 	%p8, %rd29, 4;
	@%p8 bra 	$L__BB0_21;
	add.s64 	%rd50, %rd98, %rd4;
	shl.b64 	%rd51, %rd50, 2;
	add.s64 	%rd52, %rd2, %rd51;
	mov.b32 	%r6, 0;
	st.global.u32 	[%rd52], %r6;
	st.global.u32 	[%rd52+4], %r6;
	st.global.u32 	[%rd52+8], %r6;
	st.global.u32 	[%rd52+12], %r6;
	add.s64 	%rd98, %rd98, 4;
$L__BB0_21:
	setp.eq.s64 	%p9, %rd34, 0;
	@%p9 bra 	$L__BB0_26;
	setp.eq.s64 	%p10, %rd34, 1;
	@%p10 bra 	$L__BB0_24;
	add.s64 	%rd53, %rd98, %rd4;
	shl.b64 	%rd54, %rd53, 2;
	add.s64 	%rd55, %rd2, %rd54;
	mov.b32 	%r7, 0;
	st.global.u32 	[%rd55], %r7;
	st.global.u32 	[%rd55+4], %r7;
	add.s64 	%rd98, %rd98, 2;
$L__BB0_24:
	and.b64  	%rd56, %rd41, 1;
	setp.eq.b64 	%p11, %rd56, 1;
	not.pred 	%p12, %p11;
	@%p12 bra 	$L__BB0_26;
	add.s64 	%rd57, %rd98, %rd4;
	shl.b64 	%rd58, %rd57, 2;
	add.s64 	%rd59, %rd2, %rd58;
	mov.b32 	%r8, 0;
	st.global.u32 	[%rd59], %r8;
$L__BB0_26:
	ret;

}
	// .globl	_Z31compute_distances_cosine_kernelPKfPfPKjxxx
.visible .entry _Z31compute_distances_cosine_kernelPKfPfPKjxxx(
	.param .u64 .ptr .align 1 _Z31compute_distances_cosine_kernelPKfPfPKjxxx_param_0,
	.param .u64 .ptr .align 1 _Z31compute_distances_cosine_kernelPKfPfPKjxxx_param_1,
	.param .u64 .ptr .align 1 _Z31compute_distances_cosine_kernelPKfPfPKjxxx_param_2,
	.param .u64 _Z31compute_distances_cosine_kernelPKfPfPKjxxx_param_3,
	.param .u64 _Z31compute_distances_cosine_kernelPKfPfPKjxxx_param_4,
	.param .u64 _Z31compute_distances_cosine_kernelPKfPfPKjxxx_param_5
)
{
	.reg .pred 	%p<31>;
	.reg .b32 	%r<6>;
	.reg .b32 	%f<193>;
	.reg .b64 	%rd<137>;

	ld.param.u64 	%rd56, [_Z31compute_distances_cosine_kernelPKfPfPKjxxx_param_0];
	ld.param.u64 	%rd57, [_Z31compute_distances_cosine_kernelPKfPfPKjxxx_param_1];
	ld.param.u64 	%rd53, [_Z31compute_distances_cosine_kernelPKfPfPKjxxx_param_2];
	ld.param.u64 	%rd58, [_Z31compute_distances_cosine_kernelPKfPfPKjxxx_param_3];
	ld.param.u64 	%rd54, [_Z31compute_distances_cosine_kernelPKfPfPKjxxx_param_4];
	ld.param.u64 	%rd55, [_Z31compute_distances_cosine_kernelPKfPfPKjxxx_param_5];
	cvta.to.global.u64 	%rd1, %rd56;
	cvta.to.global.u64 	%rd2, %rd57;
	mov.u32 	%r1, %ntid.x;
	mov.u32 	%r2, %ctaid.x;
	mov.u32 	%r3, %tid.x;
	mad.lo.s32 	%r4, %r1, %r2, %r3;
	cvt.u64.u32 	%rd3, %r4;
	setp.le.s64 	%p1, %rd58, %rd3;
	@%p1 bra 	$L__BB1_40;
	mul.lo.s64 	%rd4, %rd54, %rd3;
	setp.lt.s64 	%p2, %rd54, 1;
	mov.f32 	%f176, 0f00000000;
	@%p2 bra 	$L__BB1_14;
	and.b64  	%rd5, %rd54, 15;
	setp.lt.u64 	%p3, %rd54, 16;
	mov.f32 	%f176, 0f00000000;
	mov.b64 	%rd122, 0;
	@%p3 bra 	$L__BB1_5;
	and.b64  	%rd122, %rd54, 9223372036854775792;
	mov.f32 	%f176, 0f00000000;
	mov.b64 	%rd120, 0;
$L__BB1_4:
	.pragma "nounroll";
	add.s64 	%rd61, %rd120, %rd4;
	shl.b64 	%rd62, %rd61, 2;
	add.s64 	%rd63, %rd1, %rd62;
	ld.global.nc.f32 	%f44, [%rd63];
	fma.rn.f32 	%f45, %f44, %f44, %f176;
	ld.global.nc.f32 	%f46, [%rd63+4];
	fma.rn.f32 	%f47, %f46, %f46, %f45;
	ld.global.nc.f32 	%f48, [%rd63+8];
	fma.rn.f32 	%f49, %f48, %f48, %f47;
	ld.global.nc.f32 	%f50, [%rd63+12];
	fma.rn.f32 	%f51, %f50, %f50, %f49;
	ld.global.nc.f32 	%f52, [%rd63+16];
	fma.rn.f32 	%f53, %f52, %f52, %f51;
	ld.global.nc.f32 	%f54, [%rd63+20];
	fma.rn.f32 	%f55, %f54, %f54, %f53;
	ld.global.nc.f32 	%f56, [%rd63+24];
	fma.rn.f32 	%f57, %f56, %f56, %f55;
	ld.global.nc.f32 	%f58, [%rd63+28];
	fma.rn.f32 	%f59, %f58, %f58, %f57;
	ld.global.nc.f32 	%f60, [%rd63+32];
	fma.rn.f32 	%f61, %f60, %f60, %f59;
	ld.global.nc.f32 	%f62, [%rd63+36];
	fma.rn.f32 	%f63, %f62, %f62, %f61;
	ld.global.nc.f32 	%f64, [%rd63+40];
	fma.rn.f32 	%f65, %f64, %f64, %f63;
	ld.global.nc.f32 	%f66, [%rd63+44];
	fma.rn.f32 	%f67, %f66, %f66, %f65;
	ld.global.nc.f32 	%f68, [%rd63+48];
	fma.rn.f32 	%f69, %f68, %f68, %f67;
	ld.global.nc.f32 	%f70, [%rd63+52];
	fma.rn.f32 	%f71, %f70, %f70, %f69;
	ld.global.nc.f32 	%f72, [%rd63+56];
	fma.rn.f32 	%f73, %f72, %f72, %f71;
	ld.global.nc.f32 	%f74, [%rd63+60];
	fma.rn.f32 	%f176, %f74, %f74, %f73;
	add.s64 	%rd120, %rd120, 16;
	setp.ne.s64 	%p4, %rd120, %rd122;
	@%p4 bra 	$L__BB1_4;
$L__BB1_5:
	setp.eq.s64 	%p5, %rd5, 0;
	@%p5 bra 	$L__BB1_14;
	and.b64  	%rd10, %rd54, 7;
	setp.lt.u64 	%p6, %rd5, 8;
	@%p6 bra 	$L__BB1_8;
	add.s64 	%rd64, %rd122, %rd4;
	shl.b64 	%rd65, %rd64, 2;
	add.s64 	%rd66, %rd1, %rd65;
	ld.global.nc.f32 	%f76, [%rd66];
	fma.rn.f32 	%f77, %f76, %f76, %f176;
	ld.global.nc.f32 	%f78, [%rd66+4];
	fma.rn.f32 	%f79, %f78, %f78, %f77;
	ld.global.nc.f32 	%f80, [%rd66+8];
	fma.rn.f32 	%f81, %f80, %f80, %f79;
	ld.global.nc.f32 	%f82, [%rd66+12];
	fma.rn.f32 	%f83, %f82, %f82, %f81;
	ld.global.nc.f32 	%f84, [%rd66+16];
	fma.rn.f32 	%f85, %f84, %f84, %f83;
	ld.global.nc.f32 	%f86, [%rd66+20];
	fma.rn.f32 	%f87, %f86, %f86, %f85;
	ld.global.nc.f32 	%f88, [%rd66+24];
	fma.rn.f32 	%f89, %f88, %f88, %f87;
	ld.global.nc.f32 	%f90, [%rd66+28];
	fma.rn.f32 	%f176, %f90, %f90, %f89;
	add.s64 	%rd122, %rd122, 8;
$L__BB1_8:
	setp.eq.s64 	%p7, %rd10, 0;
	@%p7 bra 	$L__BB1_14;
	and.b64  	%rd13, %rd54, 3;
	setp.lt.u64 	%p8, %rd10, 4;
	@%p8 bra 	$L__BB1_11;
	add.s64 	%rd67, %rd122, %rd4;
	shl.b64 	%rd68, %rd67, 2;
	add.s64 	%rd69, %rd1, %rd68;
	ld.global.nc.f32 	%f92, [%rd69];
	fma.rn.f32 	%f93, %f92, %f92, %f176;
	ld.global.nc.f32 	%f94, [%rd69+4];
	fma.rn.f32 	%f95, %f94, %f94, %f93;
	ld.global.nc.f32 	%f96, [%rd69+8];
	fma.rn.f32 	%f97, %f96, %f96, %f95;
	ld.global.nc.f32 	%f98, [%rd69+12];
	fma.rn.f32 	%f176, %f98, %f98, %f97;
	add.s64 	%rd122, %rd122, 4;
$L__BB1_11:
	setp.eq.s64 	%p9, %rd13, 0;
	@%p9 bra 	$L__BB1_14;
	mov.b64 	%rd125, 0;
$L__BB1_13:
	.pragma "nounroll";
	add.s64 	%rd71, %rd122, %rd4;
	shl.b64 	%rd72, %rd71, 2;
	add.s64 	%rd73, %rd1, %rd72;
	ld.global.nc.f32 	%f99, [%rd73];
	fma.rn.f32 	%f176, %f99, %f99, %f176;
	add.s64 	%rd122, %rd122, 1;
	add.s64 	%rd125, %rd125, 1;
	setp.ne.s64 	%p10, %rd125, %rd13;
	@%p10 bra 	$L__BB1_13;
$L__BB1_14:
	sqrt.rn.f32 	%f14, %f176;
	setp.lt.s64 	%p11, %rd55, 1;
	@%p11 bra 	$L__BB1_40;
	setp.lt.s64 	%p12, %rd54, 1;
	mul.lo.s64 	%rd20, %rd55, %rd3;
	@%p12 bra 	$L__BB1_29;
	and.b64  	%rd21, %rd54, 7;
	and.b64  	%rd22, %rd54, 9223372036854775800;
	and.b64  	%rd23, %rd54, 1;
	cvta.to.global.u64 	%rd24, %rd53;
	mov.b64 	%rd126, 0;
$L__BB1_17:
	setp.lt.u64 	%p22, %rd54, 8;
	add.s64 	%rd26, %rd126, %rd20;
	shl.b64 	%rd91, %rd26, 2;
	add.s64 	%rd92, %rd24, %rd91;
	ld.global.nc.u32 	%r5, [%rd92];
	cvt.u64.u32 	%rd27, %r5;
	mul.lo.s64 	%rd28, %rd54, %rd27;
	mov.f32 	%f192, 0f00000000;
	mov.b64 	%rd131, 0;
	mov.f32 	%f191, %f192;
	@%p22 bra 	$L__BB1_20;
	shl.b64 	%rd93, %rd4, 2;
	add.s64 	%rd94, %rd93, %rd1;
	add.s64 	%rd128, %rd94, 16;
	shl.b64 	%rd96, %rd28, 2;
	add.s64 	%rd97, %rd1, %rd96;
	add.s64 	%rd127, %rd97, 16;
	mov.f32 	%f192, 0f00000000;
	mov.u64 	%rd129, %rd22;
$L__BB1_19:
	.pragma "nounroll";
	ld.global.nc.f32 	%f108, [%rd128+-16];
	ld.global.nc.f32 	%f109, [%rd127+-16];
	fma.rn.f32 	%f110, %f108, %f109, %f191;
	fma.rn.f32 	%f111, %f109, %f109, %f192;
	ld.global.nc.f32 	%f112, [%rd128+-12];
	ld.global.nc.f32 	%f113, [%rd127+-12];
	fma.rn.f32 	%f114, %f112, %f113, %f110;
	fma.rn.f32 	%f115, %f113, %f113, %f111;
	ld.global.nc.f32 	%f116, [%rd128+-8];
	ld.global.nc.f32 	%f117, [%rd127+-8];
	fma.rn.f32 	%f118, %f116, %f117, %f114;
	fma.rn.f32 	%f119, %f117, %f117, %f115;
	ld.global.nc.f32 	%f120, [%rd128+-4];
	ld.global.nc.f32 	%f121, [%rd127+-4];
	fma.rn.f32 	%f122, %f120, %f121, %f118;
	fma.rn.f32 	%f123, %f121, %f121, %f119;
	ld.global.nc.f32 	%f124, [%rd128];
	ld.global.nc.f32 	%f125, [%rd127];
	fma.rn.f32 	%f126, %f124, %f125, %f122;
	fma.rn.f32 	%f127, %f125, %f125, %f123;
	ld.global.nc.f32 	%f128, [%rd128+4];
	ld.global.nc.f32 	%f129, [%rd127+4];
	fma.rn.f32 	%f130, %f128, %f129, %f126;
	fma.rn.f32 	%f131, %f129, %f129, %f127;
	ld.global.nc.f32 	%f132, [%rd128+8];
	ld.global.nc.f32 	%f133, [%rd127+8];
	fma.rn.f32 	%f134, %f132, %f133, %f130;
	fma.rn.f32 	%f135, %f133, %f133, %f131;
	ld.global.nc.f32 	%f136, [%rd128+12];
	ld.global.nc.f32 	%f137, [%rd127+12];
	fma.rn.f32 	%f191, %f136, %f137, %f134;
	fma.rn.f32 	%f192, %f137, %f137, %f135;
	add.s64 	%rd129, %rd129, -8;
	add.s64 	%rd128, %rd128, 32;
	add.s64 	%rd127, %rd127, 32;
	setp.ne.s64 	%p23, %rd129, 0;
	mov.u64 	%rd131, %rd22;
	@%p23 bra 	$L__BB1_19;
$L__BB1_20:
	setp.eq.s64 	%p24, %rd21, 0;
	@%p24 bra 	$L__BB1_28;
	add.s64 	%rd98, %rd21, -1;
	setp.lt.u64 	%p25, %rd98, 3;
	@%p25 bra 	$L__BB1_23;
	add.s64 	%rd99, %rd131, %rd4;
	shl.b64 	%rd100, %rd99, 2;
	add.s64 	%rd101, %rd1, %rd100;
	ld.global.nc.f32 	%f139, [%rd101];
	add.s64 	%rd102, %rd131, %rd28;
	shl.b64 	%rd103, %rd102, 2;
	add.s64 	%rd104, %rd1, %rd103;
	ld.global.nc.f32 	%f140, [%rd104];
	fma.rn.f32 	%f141, %f139, %f140, %f191;
	fma.rn.f32 	%f142, %f140, %f140, %f192;
	ld.global.nc.f32 	%f143, [%rd101+4];
	ld.global.nc.f32 	%f144, [%rd104+4];
	fma.rn.f32 	%f145, %f143, %f144, %f141;
	fma.rn.f32 	%f146, %f144, %f144, %f142;
	ld.global.nc.f32 	%f147, [%rd101+8];
	ld.global.nc.f32 	%f148, [%rd104+8];
	fma.rn.f32 	%f149, %f147, %f148, %f145;
	fma.rn.f32 	%f150, %f148, %f148, %f146;
	ld.global.nc.f32 	%f151, [%rd101+12];
	ld.global.nc.f32 	%f152, [%rd104+12];
	fma.rn.f32 	%f191, %f151, %f152, %f149;
	fma.rn.f32 	%f192, %f152, %f152, %f150;
	add.s64 	%rd131, %rd131, 4;
$L__BB1_23:
	and.b64  	%rd105, %rd54, 3;
	setp.eq.s64 	%p26, %rd105, 0;
	@%p26 bra 	$L__BB1_28;
	setp.eq.s64 	%p27, %rd105, 1;
	@%p27 bra 	$L__BB1_26;
	add.s64 	%rd106, %rd131, %rd4;
	shl.b64 	%rd107, %rd106, 2;
	add.s64 	%rd108, %rd1, %rd107;
	ld.global.nc.f32 	%f154, [%rd108];
	add.s64 	%rd109, %rd131, %rd28;
	shl.b64 	%rd110, %rd109, 2;
	add.s64 	%rd111, %rd1, %rd110;
	ld.global.nc.f32 	%f155, [%rd111];
	fma.rn.f32 	%f156, %f154, %f155, %f191;
	fma.rn.f32 	%f157, %f155, %f155, %f192;
	ld.global.nc.f32 	%f158, [%rd108+4];
	ld.global.nc.f32 	%f159, [%rd111+4];
	fma.rn.f32 	%f191, %f158, %f159, %f156;
	fma.rn.f32 	%f192, %f159, %f159, %f157;
	add.s64 	%rd131, %rd131, 2;
$L__BB1_26:
	setp.eq.s64 	%p28, %rd23, 0;
	@%p28 bra 	$L__BB1_28;
	add.s64 	%rd112, %rd131, %rd4;
	shl.b64 	%rd113, %rd112, 2;
	add.s64 	%rd114, %rd1, %rd113;
	ld.global.nc.f32 	%f160, [%rd114];
	add.s64 	%rd115, %rd131, %rd28;
	shl.b64 	%rd116, %rd115, 2;
	add.s64 	%rd117, %rd1, %rd116;
	ld.global.nc.f32 	%f161, [%rd117];
	fma.rn.f32 	%f191, %f160, %f161, %f191;
	fma.rn.f32 	%f192, %f161, %f161, %f192;
$L__BB1_28:
	sqrt.rn.f32 	%f162, %f192;
	mul.f32 	%f163, %f14, %f162;
	setp.gt.f32 	%p29, %f163, 0f00000000;
	div.rn.f32 	%f164, %f191, %f163;
	mov.f32 	%f165, 0f3F800000;
	sub.f32 	%f166, %f165, %f164;
	selp.f32 	%f167, %f166, 0f3F800000, %p29;
	add.s64 	%rd119, %rd2, %rd91;
	st.global.f32 	[%rd119], %f167;
	add.s64 	%rd126, %rd126, 1;
	setp.eq.s64 	%p30, %rd126, %rd55;
	@%p30 bra 	$L__BB1_40;
	bra.uni 	$L__BB1_17;
$L__BB1_29:
	mul.f32 	%f100, %f14, 0f00000000;
	setp.gt.f32 	%p13, %f100, 0f00000000;
	mov.f32 	%f101, 0f00000000;
	div.rn.f32 	%f102, %f101, %f100;
	mov.f32 	%f103, 0f3F800000;
	sub.f32 	%f104, %f103, %f102;
	selp.f32 	%f39, %f104, 0f3F800000, %p13;
	and.b64  	%rd43, %rd55, 7;
	setp.lt.u64 	%p14, %rd55, 8;
	mov.b64 	%rd135, 0;
	@%p14 bra 	$L__BB1_32;
	and.b64  	%rd135, %rd55, 9223372036854775800;
	mov.b64 	%rd133, 0;
$L__BB1_31:
	.pragma "nounroll";
	add.s64 	%rd76, %rd133, %rd20;
	shl.b64 	%rd77, %rd76, 2;
	add.s64 	%rd78, %rd2, %rd77;
	st.global.f32 	[%rd78], %f39;
	st.global.f32 	[%rd78+4], %f39;
	st.global.f32 	[%rd78+8], %f39;
	st.global.f32 	[%rd78+12], %f39;
	st.global.f32 	[%rd78+16], %f39;
	st.global.f32 	[%rd78+20], %f39;
	st.global.f32 	[%rd78+24], %f39;
	st.global.f32 	[%rd78+28], %f39;
	add.s64 	%rd133, %rd133, 8;
	setp.ne.s64 	%p15, %rd133, %rd135;
	@%p15 bra 	$L__BB1_31;
$L__BB1_32:
	setp.eq.s64 	%p16, %rd43, 0;
	@%p16 bra 	$L__BB1_40;
	and.b64  	%rd48, %rd55, 3;
	setp.lt.u64 	%p17, %rd43, 4;
	@%p17 bra 	$L__BB1_35;
	add.s64 	%rd79, %rd135, %rd20;
	shl.b64 	%rd80, %rd79, 2;
	add.s64 	%rd81, %rd2, %rd80;
	st.global.f32 	[%rd81], %f39;
	st.global.f32 	[%rd81+4], %f39;
	st.global.f32 	[%rd81+8], %f39;
	st.global.f32 	[%rd81+12], %f39;
	add.s64 	%rd135, %rd135, 4;
$L__BB1_35:
	setp.eq.s64 	%p18, %rd48, 0;
	@%p18 bra 	$L__BB1_40;
	setp.eq.s64 	%p19, %rd48, 1;
	@%p19 bra 	$L__BB1_38;
	add.s64 	%rd82, %rd135, %rd20;
	shl.b64 	%rd83, %rd82, 2;
	add.s64 	%rd84, %rd2, %rd83;
	st.global.f32 	[%rd84], %f39;
	st.global.f32 	[%rd84+4], %f39;
	add.s64 	%rd135, %rd135, 2;
$L__BB1_38:
	and.b64  	%rd85, %rd55, 1;
	setp.eq.b64 	%p20, %rd85, 1;
	not.pred 	%p21, %p20;
	@%p21 bra 	$L__BB1_40;
	add.s64 	%rd86, %rd135, %rd20;
	shl.b64 	%rd87, %rd86, 2;
	add.s64 	%rd88, %rd2, %rd87;
	st.global.f32 	[%rd88], %f39;
$L__BB1_40:
	ret;

}
	// .globl	_Z30compute_distances_inner_kernelPKfPfPKjxxx
.visible .entry _Z30compute_distances_inner_kernelPKfPfPKjxxx(
	.param .u64 .ptr .align 1 _Z30compute_distances_inner_kernelPKfPfPKjxxx_param_0,
	.param .u64 .ptr .align 1 _Z30compute_distances_inner_kernelPKfPfPKjxxx_param_1,
	.param .u64 .ptr .align 1 _Z30compute_distances_inner_kernelPKfPfPKjxxx_param_2,
	.param .u64 _Z30compute_distances_inner_kernelPKfPfPKjxxx_param_3,
	.param .u64 _Z30compute_distances_inner_kernelPKfPfPKjxxx_param_4,
	.param .u64 _Z30compute_distances_inner_kernelPKfPfPKjxxx_param_5
)
{
	.reg .pred 	%p<21>;
	.reg .b32 	%r<10>;
	.reg .b32 	%f<67>;
	.reg .b64 	%rd<100>;

	ld.param.u64 	%rd42, [_Z30compute_distances_inner_kernelPKfPfPKjxxx_param_0];
	ld.param.u64 	%rd43, [_Z30compute_distances_inner_kernelPKfPfPKjxxx_param_1];
	ld.param.u64 	%rd39, [_Z30compute_distances_inner_kernelPKfPfPKjxxx_param_2];
	ld.param.u64 	%rd44, [_Z30compute_distances_inner_kernelPKfPfPKjxxx_param_3];
	ld.param.u64 	%rd40, [_Z30compute_distances_inner_kernelPKfPfPKjxxx_param_4];
	ld.param.u64 	%rd41, [_Z30compute_distances_inner_kernelPKfPfPKjxxx_param_5];
	cvta.to.global.u64 	%rd1, %rd42;
	cvta.to.global.u64 	%rd2, %rd43;
	mov.u32 	%r1, %ntid.x;
	mov.u32 	%r2, %ctaid.x;
	mov.u32 	%r3, %tid.x;
	mad.lo.s32 	%r4, %r1, %r2, %r3;
	cvt.u64.u32 	%rd3, %r4;
	setp.le.s64 	%p1, %rd44, %rd3;
	setp.lt.s64 	%p2, %rd41, 1;
	or.pred  	%p3, %p1, %p2;
	@%p3 bra 	$L__BB2_26;
	mul.lo.s64 	%rd4, %rd41, %rd3;
	mul.lo.s64 	%rd5, %rd40, %rd3;
	setp.lt.s64 	%p4, %rd40, 1;
	@%p4 bra 	$L__BB2_15;
	and.b64  	%rd6, %rd40, 7;
	and.b64  	%rd7, %rd40, 9223372036854775800;
	and.b64  	%rd8, %rd40, 1;
	shl.b64 	%rd9, %rd40, 2;
	cvta.to.global.u64 	%rd10, %rd39;
	mov.b64 	%rd89, 0;
$L__BB2_3:
	setp.lt.u64 	%p13, %rd40, 8;
	add.s64 	%rd12, %rd89, %rd4;
	shl.b64 	%rd62, %rd12, 2;
	add.s64 	%rd63, %rd10, %rd62;
	ld.global.nc.u32 	%r9, [%rd63];
	cvt.u64.u32 	%rd13, %r9;
	mul.lo.s64 	%rd14, %rd40, %rd13;
	mov.f32 	%f66, 0f00000000;
	mov.b64 	%rd94, 0;
	@%p13 bra 	$L__BB2_6;
	shl.b64 	%rd64, %rd5, 2;
	add.s64 	%rd65, %rd64, %rd1;
	add.s64 	%rd91, %rd65, 16;
	mad.lo.s64 	%rd66, %rd9, %rd13, %rd1;
	add.s64 	%rd90, %rd66, 16;
	mov.f32 	%f66, 0f00000000;
	mov.u64 	%rd92, %rd7;
$L__BB2_5:
	.pragma "nounroll";
	ld.global.nc.f32 	%f16, [%rd91+-16];
	ld.global.nc.f32 	%f17, [%rd90+-16];
	fma.rn.f32 	%f18, %f16, %f17, %f66;
	ld.global.nc.f32 	%f19, [%rd91+-12];
	ld.global.nc.f32 	%f20, [%rd90+-12];
	fma.rn.f32 	%f21, %f19, %f20, %f18;
	ld.global.nc.f32 	%f22, [%rd91+-8];
	ld.global.nc.f32 	%f23, [%rd90+-8];
	fma.rn.f32 	%f24, %f22, %f23, %f21;
	ld.global.nc.f32 	%f25, [%rd91+-4];
	ld.global.nc.f32 	%f26, [%rd90+-4];
	fma.rn.f32 	%f27, %f25, %f26, %f24;
	ld.global.nc.f32 	%f28, [%rd91];
	ld.global.nc.f32 	%f29, [%rd90];
	fma.rn.f32 	%f30, %f28, %f29, %f27;
	ld.global.nc.f32 	%f31, [%rd91+4];
	ld.global.nc.f32 	%f32, [%rd90+4];
	fma.rn.f32 	%f33, %f31, %f32, %f30;
	ld.global.nc.f32 	%f34, [%rd91+8];
	ld.global.nc.f32 	%f35, [%rd90+8];
	fma.rn.f32 	%f36, %f34, %f35, %f33;
	ld.global.nc.f32 	%f37, [%rd91+12];
	ld.global.nc.f32 	%f38, [%rd90+12];
	fma.rn.f32 	%f66, %f37, %f38, %f36;
	add.s64 	%rd92, %rd92, -8;
	add.s64 	%rd91, %rd91, 32;
	add.s64 	%rd90, %rd90, 32;
	setp.ne.s64 	%p14, %rd92, 0;
	mov.u64 	%rd94, %rd7;
	@%p14 bra 	$L__BB2_5;
$L__BB2_6:
	setp.eq.s64 	%p15, %rd6, 0;
	@%p15 bra 	$L__BB2_14;
	add.s64 	%rd67, %rd6, -1;
	setp.lt.u64 	%p16, %rd67, 3;
	@%p16 bra 	$L__BB2_9;
	add.s64 	%rd68, %rd94, %rd5;
	shl.b64 	%rd69, %rd68, 2;
	add.s64 	%rd70, %rd1, %rd69;
	ld.global.nc.f32 	%f40, [%rd70];
	add.s64 	%rd71, %rd94, %rd14;
	shl.b64 	%rd72, %rd71, 2;
	add.s64 	%rd73, %rd1, %rd72;
	ld.global.nc.f32 	%f41, [%rd73];
	fma.rn.f32 	%f42, %f40, %f41, %f66;
	ld.global.nc.f32 	%f43, [%rd70+4];
	ld.global.nc.f32 	%f44, [%rd73+4];
	fma.rn.f32 	%f45, %f43, %f44, %f42;
	ld.global.nc.f32 	%f46, [%rd70+8];
	ld.global.nc.f32 	%f47, [%rd73+8];
	fma.rn.f32 	%f48, %f46, %f47, %f45;
	ld.global.nc.f32 	%f49, [%rd70+12];
	ld.global.nc.f32 	%f50, [%rd73+12];
	fma.rn.f32 	%f66, %f49, %f50, %f48;
	add.s64 	%rd94, %rd94, 4;
$L__BB2_9:
	and.b64  	%rd74, %rd40, 3;
	setp.eq.s64 	%p17, %rd74, 0;
	@%p17 bra 	$L__BB2_14;
	setp.eq.s64 	%p18, %rd74, 1;
	@%p18 bra 	$L__BB2_12;
	add.s64 	%rd75, %rd94, %rd5;
	shl.b64 	%rd76, %rd75, 2;
	add.s64 	%rd77, %rd1, %rd76;
	ld.global.nc.f32 	%f52, [%rd77];
	add.s64 	%rd78, %rd94, %rd14;
	shl.b64 	%rd79, %rd78, 2;
	add.s64 	%rd80, %rd1, %rd79;
	ld.global.nc.f32 	%f53, [%rd80];
	fma.rn.f32 	%f54, %f52, %f53, %f66;
	ld.global.nc.f32 	%f55, [%rd77+4];
	ld.global.nc.f32 	%f56, [%rd80+4];
	fma.rn.f32 	%f66, %f55, %f56, %f54;
	add.s64 	%rd94, %rd94, 2;
$L__BB2_12:
	setp.eq.s64 	%p19, %rd8, 0;
	@%p19 bra 	$L__BB2_14;
	add.s64 	%rd81, %rd94, %rd5;
	shl.b64 	%rd82, %rd81, 2;
	add.s64 	%rd83, %rd1, %rd82;
	ld.global.nc.f32 	%f57, [%rd83];
	add.s64 	%rd84, %rd94, %rd14;
	shl.b64 	%rd85, %rd84, 2;
	add.s64 	%rd86, %rd1, %rd85;
	ld.global.nc.f32 	%f58, [%rd86];
	fma.rn.f32 	%f66, %f57, %f58, %f66;
$L__BB2_14:
	add.s64 	%rd88, %rd2, %rd62;
	st.global.f32 	[%rd88], %f66;
	add.s64 	%rd89, %rd89, 1;
	setp.eq.s64 	%p20, %rd89, %rd41;
	@%p20 bra 	$L__BB2_26;
	bra.uni 	$L__BB2_3;
$L__BB2_15:
	and.b64  	%rd29, %rd41, 7;
	setp.lt.u64 	%p5, %rd41, 8;
	mov.b64 	%rd98, 0;
	@%p5 bra 	$L__BB2_18;
	and.b64  	%rd98, %rd41, 9223372036854775800;
	mov.b64 	%rd96, 0;
$L__BB2_17:
	.pragma "nounroll";
	add.s64 	%rd47, %rd96, %rd4;
	shl.b64 	%rd48, %rd47, 2;
	add.s64 	%rd49, %rd2, %rd48;
	mov.b32 	%r5, 0;
	st.global.u32 	[%rd49], %r5;
	st.global.u32 	[%rd49+4], %r5;
	st.global.u32 	[%rd49+8], %r5;
	st.global.u32 	[%rd49+12], %r5;
	st.global.u32 	[%rd49+16], %r5;
	st.global.u32 	[%rd49+20], %r5;
	st.global.u32 	[%rd49+24], %r5;
	st.global.u32 	[%rd49+28], %r5;
	add.s64 	%rd96, %rd96, 8;
	setp.ne.s64 	%p6, %rd96, %rd98;
	@%p6 bra 	$L__BB2_17;
$L__BB2_18:
	setp.eq.s64 	%p7, %rd29, 0;
	@%p7 bra 	$L__BB2_26;
	and.b64  	%rd34, %rd41, 3;
	setp.lt.u64 	%p8, %rd29, 4;
	@%p8 bra 	$L__BB2_21;
	add.s64 	%rd50, %rd98, %rd4;
	shl.b64 	%rd51, %rd50, 2;
	add.s64 	%rd52, %rd2, %rd51;
	mov.b32 	%r6, 0;
	st.global.u32 	[%rd52], %r6;
	st.global.u32 	[%rd52+4], %r6;
	st.global.u32 	[%rd52+8], %r6;
	st.global.u32 	[%rd52+12], %r6;
	add.s64 	%rd98, %rd98, 4;
$L__BB2_21:
	setp.eq.s64 	%p9, %rd34, 0;
	@%p9 bra 	$L__BB2_26;
	setp.eq.s64 	%p10, %rd34, 1;
	@%p10 bra 	$L__BB2_24;
	add.s64 	%rd53, %rd98, %rd4;
	shl.b64 	%rd54, %rd53, 2;
	add.s64 	%rd55, %rd2, %rd54;
	mov.b32 	%r7, 0;
	st.global.u32 	[%rd55], %r7;
	st.global.u32 	[%rd55+4], %r7;
	add.s64 	%rd98, %rd98, 2;
$L__BB2_24:
	and.b64  	%rd56, %rd41, 1;
	setp.eq.b64 	%p11, %rd56, 1;
	not.pred 	%p12, %p11;
	@%p12 bra 	$L__BB2_26;
	add.s64 	%rd57, %rd98, %rd4;
	shl.b64 	%rd58, %rd57, 2;
	add.s64 	%rd59, %rd2, %rd58;
	mov.b32 	%r8, 0;
	st.global.u32 	[%rd59], %r8;
$L__BB2_26:
	ret;

}


// ===== COMPILED SASS (sm_100) =====

	.target	sm_100

	.elftype	@"ET_EXEC"


//--------------------- .note.nv.tkinfo           --------------------------
	.section	.note.nv.tkinfo,"",@"SHT_NOTE"
	.sectionflags	@"SHF_NOTE_NV_TKINFO"
	.tkinfo
        /*0018*/ 	.word	0x00000002
        /*0030*/ 	.string	""
        /*0030*/ 	.string	"ptxas"
        /*0030*/ 	.string	"Cuda compilation tools, release 13.0, V13.0.88"
        /*0030*/ 	.string	"Build cuda_13.0.r13.0/compiler.36424714_0"
        /*0030*/ 	.string	"-arch sm_100 -m 64 "



//--------------------- .note.nv.cuinfo           --------------------------
	.section	.note.nv.cuinfo,"",@"SHT_NOTE"
	.sectionflags	@"SHF_NOTE_NV_CUINFO"
        /*0018*/ 	.short	0x0002
        /*001a*/ 	.short	0x0064
        /*001c*/ 	.short	0x0082
	.zero		2


//--------------------- .nv.info                  --------------------------
	.section	.nv.info,"",@"SHT_CUDA_INFO"
	.align	4


	//----- nvinfo : EIATTR_REGCOUNT
	.align		4
        /*0000*/ 	.byte	0x04, 0x2f
        /*0002*/ 	.short	(.L_1 - .L_0)
	.align		4
.L_0:
        /*0004*/ 	.word	index@(_Z36compute_distances_sqeuclidean_kernelPKfPfPKjxxx)
        /*0008*/ 	.word	0x0000001e


	//----- nvinfo : EIATTR_FRAME_SIZE
	.align		4
.L_1:
        /*000c*/ 	.byte	0x04, 0x11
        /*000e*/ 	.short	(.L_3 - .L_2)
	.align		4
.L_2:
        /*0010*/ 	.word	index@(_Z36compute_distances_sqeuclidean_kernelPKfPfPKjxxx)
        /*0014*/ 	.word	0x00000000


	//----- nvinfo : EIATTR_REGCOUNT
	.align		4
.L_3:
        /*0018*/ 	.byte	0x04, 0x2f
        /*001a*/ 	.short	(.L_5 - .L_4)
	.align		4
.L_4:
        /*001c*/ 	.word	index@(_Z31compute_distances_cosine_kernelPKfPfPKjxxx)
        /*0020*/ 	.word	0x00000020


	//----- nvinfo : EIATTR_FRAME_SIZE
	.align		4
.L_5:
        /*0024*/ 	.byte	0x04, 0x11
        /*0026*/ 	.short	(.L_7 - .L_6)
	.align		4
.L_6:
        /*0028*/ 	.word	index@($__internal_1_$__cuda_sm3x_div_rn_noftz_f32_slowpath)
        /*002c*/ 	.word	0x00000000


	//----- nvinfo : EIATTR_FRAME_SIZE
	.align		4
.L_7:
        /*0030*/ 	.byte	0x04, 0x11
        /*0032*/ 	.short	(.L_9 - .L_8)
	.align		4
.L_8:
        /*0034*/ 	.word	index@($__internal_0_$__cuda_sm20_sqrt_rn_f32_slowpath)
        /*0038*/ 	.word	0x00000000


	//----- nvinfo : EIATTR_FRAME_SIZE
	.align		4
.L_9:
        /*003c*/ 	.byte	0x04, 0x11
        /*003e*/ 	.short	(.L_11 - .L_10)
	.align		4
.L_10:
        /*0040*/ 	.word	index@(_Z31compute_distances_cosine_kernelPKfPfPKjxxx)
        /*0044*/ 	.word	0x00000000


	//----- nvinfo : EIATTR_REGCOUNT
	.align		4
.L_11:
        /*0048*/ 	.byte	0x04, 0x2f
        /*004a*/ 	.short	(.L_13 - .L_12)
	.align		4
.L_12:
        /*004c*/ 	.word	index@(_Z30compute_distances_inner_kernelPKfPfPKjxxx)
        /*0050*/ 	.word	0x00000020


	//----- nvinfo : EIATTR_FRAME_SIZE
	.align		4
.L_13:
        /*0054*/ 	.byte	0x04, 0x11
        /*0056*/ 	.short	(.L_15 - .L_14)
	.align		4
.L_14:
        /*0058*/ 	.word	index@(_Z30compute_distances_inner_kernelPKfPfPKjxxx)
        /*005c*/ 	.word	0x00000000


	//----- nvinfo : EIATTR_MIN_STACK_SIZE
	.align		4
.L_15:
        /*0060*/ 	.byte	0x04, 0x12
        /*0062*/ 	.short	(.L_17 - .L_16)
	.align		4
.L_16:
        /*0064*/ 	.word	index@(_Z30compute_distances_inner_kernelPKfPfPKjxxx)
        /*0068*/ 	.word	0x00000000


	//----- nvinfo : EIATTR_MIN_STACK_SIZE
	.align		4
.L_17:
        /*006c*/ 	.byte	0x04, 0x12
        /*006e*/ 	.short	(.L_19 - .L_18)
	.align		4
.L_18:
        /*0070*/ 	.word	index@(_Z31compute_distances_cosine_kernelPKfPfPKjxxx)
        /*0074*/ 	.word	0x00000000


	//----- nvinfo : EIATTR_MIN_STACK_SIZE
	.align		4
.L_19:
        /*0078*/ 	.byte	0x04, 0x12
        /*007a*/ 	.short	(.L_21 - .L_20)
	.align		4
.L_20:
        /*007c*/ 	.word	index@(_Z36compute_distances_sqeuclidean_kernelPKfPfPKjxxx)
        /*0080*/ 	.word	0x00000000
.L_21:


//--------------------- .nv.compat                --------------------------
	.section	.nv.compat,"",@"SHT_CUDA_COMPAT_INFO"
	.align	4
        /*0000*/ 	.byte	0x02, 0x09, 0x00, 0x00, 0x02, 0x02, 0x01, 0x00, 0x02, 0x05, 0x05, 0x00, 0x03, 0x07, 0x01, 0x01
        /*0010*/ 	.byte	0x02, 0x03, 0x00, 0x00, 0x02, 0x06, 0x01, 0x00, 0x04, 0x0b, 0x08, 0x00, 0x01, 0x00, 0x00, 0x00
        /*0020*/ 	.byte	0x00, 0x00, 0x00, 0x00


//--------------------- .nv.info._Z30compute_distances_inner_kernelPKfPfPKjxxx --------------------------
	.section	.nv.info._Z30compute_distances_inner_kernelPKfPfPKjxxx,"",@"SHT_CUDA_INFO"
	.sectionflags	@""
	.align	4


	//----- nvinfo : EIATTR_CUDA_API_VERSION
	.align		4
        /*0000*/ 	.byte	0x04, 0x37
        /*0002*/ 	.short	(.L_23 - .L_22)
.L_22:
        /*0004*/ 	.word	0x00000082


	//----- nvinfo : EIATTR_KPARAM_INFO
	.align		4
.L_23:
        /*0008*/ 	.byte	0x04, 0x17
        /*000a*/ 	.short	(.L_25 - .L_24)
.L_24:
        /*000c*/ 	.word	0x00000000
        /*0010*/ 	.short	0x0005
        /*0012*/ 	.short	0x0028
        /*0014*/ 	.byte	0x00, 0xf0, 0x21, 0x00


	//----- nvinfo : EIATTR_KPARAM_INFO
	.align		4
.L_25:
        /*0018*/ 	.byte	0x04, 0x17
        /*001a*/ 	.short	(.L_27 - .L_26)
.L_26:
        /*001c*/ 	.word	0x00000000
        /*0020*/ 	.short	0x0004
        /*0022*/ 	.short	0x0020
        /*0024*/ 	.byte	0x00, 0xf0, 0x21, 0x00


	//----- nvinfo : EIATTR_KPARAM_INFO
	.align		4
.L_27:
        /*0028*/ 	.byte	0x04, 0x17
        /*002a*/ 	.short	(.L_29 - .L_28)
.L_28:
        /*002c*/ 	.word	0x00000000
        /*0030*/ 	.short	0x0003
        /*0032*/ 	.short	0x0018
        /*0034*/ 	.byte	0x00, 0xf0, 0x21, 0x00


	//----- nvinfo : EIATTR_KPARAM_INFO
	.align		4
.L_29:
        /*0038*/ 	.byte	0x04, 0x17
        /*003a*/ 	.short	(.L_31 - .L_30)
.L_30:
        /*003c*/ 	.word	0x00000000
        /*0040*/ 	.short	0x0002
        /*0042*/ 	.short	0x0010
        /*0044*/ 	.byte	0x00, 0xf5, 0x21, 0x00


	//----- nvinfo : EIATTR_KPARAM_INFO
	.align		4
.L_31:
        /*0048*/ 	.byte	0x04, 0x17
        /*004a*/ 	.short	(.L_33 - .L_32)
.L_32:
        /*004c*/ 	.word	0x00000000
        /*0050*/ 	.short	0x0001
        /*0052*/ 	.short	0x0008
        /*0054*/ 	.byte	0x00, 0xf5, 0x21, 0x00


	//----- nvinfo : EIATTR_KPARAM_INFO
	.align		4
.L_33:
        /*0058*/ 	.byte	0x04, 0x17
        /*005a*/ 	.short	(.L_35 - .L_34)
.L_34:
        /*005c*/ 	.word	0x00000000
        /*0060*/ 	.short	0x0000
        /*0062*/ 	.short	0x0000
        /*0064*/ 	.byte	0x00, 0xf5, 0x21, 0x00


	//----- nvinfo : EIATTR_SPARSE_MMA_MASK
	.align		4
.L_35:
        /*0068*/ 	.byte	0x03, 0x50
        /*006a*/ 	.short	0x0000


	//----- nvinfo : EIATTR_MAXREG_COUNT
	.align		4
        /*006c*/ 	.byte	0x03, 0x1b
        /*006e*/ 	.short	0x00ff


	//----- nvinfo : EIATTR_MERCURY_ISA_VERSION
	.align		4
        /*0070*/ 	.byte	0x03, 0x5f
        /*0072*/ 	.short	0x0101


	//----- nvinfo : EIATTR_VRC_CTA_INIT_COUNT
	.align		4
        /*0074*/ 	.byte	0x02, 0x4a
	.zero		1
	.zero		1


	//----- nvinfo : EIATTR_EXIT_INSTR_OFFSETS
	.align		4
        /*0078*/ 	.byte	0x04, 0x1c
        /*007a*/ 	.short	(.L_37 - .L_36)


	//   ....[0]....
.L_36:
        /*007c*/ 	.word	0x000000b0


	//   ....[1]....
        /*0080*/ 	.word	0x00000af0


	//   ....[2]....
        /*0084*/ 	.word	0x00000cf0


	//   ....[3]....
        /*0088*/ 	.word	0x00000e30


	//   ....[4]....
        /*008c*/ 	.word	0x00000f50


	//   ....[5]....
        /*0090*/ 	.word	0x00000fe0


	//----- nvinfo : EIATTR_CBANK_PARAM_SIZE
	.align		4
.L_37:
        /*0094*/ 	.byte	0x03, 0x19
        /*0096*/ 	.short	0x0030


	//----- nvinfo : EIATTR_PARAM_CBANK
	.align		4
        /*0098*/ 	.byte	0x04, 0x0a
        /*009a*/ 	.short	(.L_39 - .L_38)
	.align		4
.L_38:
        /*009c*/ 	.word	index@(.nv.constant0._Z30compute_distances_inner_kernelPKfPfPKjxxx)
        /*00a0*/ 	.short	0x0380
        /*00a2*/ 	.short	0x0030


	//----- nvinfo : EIATTR_SW_WAR
	.align		4
.L_39:
        /*00a4*/ 	.byte	0x04, 0x36
        /*00a6*/ 	.short	(.L_41 - .L_40)
.L_40:
        /*00a8*/ 	.word	0x00000008
.L_41:


//--------------------- .nv.info._Z31compute_distances_cosine_kernelPKfPfPKjxxx --------------------------
	.section	.nv.info._Z31compute_distances_cosine_kernelPKfPfPKjxxx,"",@"SHT_CUDA_INFO"
	.sectionflags	@""
	.align	4


	//----- nvinfo : EIATTR_CUDA_API_VERSION
	.align		4
        /*0000*/ 	.byte	0x04, 0x37
        /*0002*/ 	.short	(.L_43 - .L_42)
.L_42:
        /*0004*/ 	.word	0x00000082


	//----- nvinfo : EIATTR_KPARAM_INFO
	.align		4
.L_43:
        /*0008*/ 	.byte	0x04, 0x17
        /*000a*/ 	.short	(.L_45 - .L_44)
.L_44:
        /*000c*/ 	.word	0x00000000
        /*0010*/ 	.short	0x0005
        /*0012*/ 	.short	0x0028
        /*0014*/ 	.byte	0x00, 0xf0, 0x21, 0x00


	//----- nvinfo : EIATTR_KPARAM_INFO
	.align		4
.L_45:
        /*0018*/ 	.byte	0x04, 0x17
        /*001a*/ 	.short	(.L_47 - .L_46)
.L_46:
        /*001c*/ 	.word	0x00000000
        /*0020*/ 	.short	0x0004
        /*0022*/ 	.short	0x0020
        /*0024*/ 	.byte	0x00, 0xf0, 0x21, 0x00


	//----- nvinfo : EIATTR_KPARAM_INFO
	.align		4
.L_47:
        /*0028*/ 	.byte	0x04, 0x17
        /*002a*/ 	.short	(.L_49 - .L_48)
.L_48:
        /*002c*/ 	.word	0x00000000
        /*0030*/ 	.short	0x0003
        /*0032*/ 	.short	0x0018
        /*0034*/ 	.byte	0x00, 0xf0, 0x21, 0x00


	//----- nvinfo : EIATTR_KPARAM_INFO
	.align		4
.L_49:
        /*0038*/ 	.byte	0x04, 0x17
        /*003a*/ 	.short	(.L_51 - .L_50)
.L_50:
        /*003c*/ 	.word	0x00000000
        /*0040*/ 	.short	0x0002
        /*0042*/ 	.short	0x0010
        /*0044*/ 	.byte	0x00, 0xf5, 0x21, 0x00


	//----- nvinfo : EIATTR_KPARAM_INFO
	.align		4
.L_51:
        /*0048*/ 	.byte	0x04, 0x17
        /*004a*/ 	.short	(.L_53 - .L_52)
.L_52:
        /*004c*/ 	.word	0x00000000
        /*0050*/ 	.short	0x0001
        /*0052*/ 	.short	0x0008
        /*0054*/ 	.byte	0x00, 0xf5, 0x21, 0x00


	//----- nvinfo : EIATTR_KPARAM_INFO
	.align		4
.L_53:
        /*0058*/ 	.byte	0x04, 0x17
        /*005a*/ 	.short	(.L_55 - .L_54)
.L_54:
        /*005c*/ 	.word	0x00000000
        /*0060*/ 	.short	0x0000
        /*0062*/ 	.short	0x0000
        /*0064*/ 	.byte	0x00, 0xf5, 0x21, 0x00


	//----- nvinfo : EIATTR_SPARSE_MMA_MASK
	.align		4
.L_55:
        /*0068*/ 	.byte	0x03, 0x50
        /*006a*/ 	.short	0x0000


	//----- nvinfo : EIATTR_MAXREG_COUNT
	.align		4
        /*006c*/ 	.byte	0x03, 0x1b
        /*006e*/ 	.short	0x00ff


	//----- nvinfo : EIATTR_MERCURY_ISA_VERSION
	.align		4
        /*0070*/ 	.byte	0x03, 0x5f
        /*0072*/ 	.short	0x0101


	//----- nvinfo : EIATTR_VRC_CTA_INIT_COUNT
	.align		4
        /*0074*/ 	.byte	0x02, 0x4a
	.zero		1
	.zero		1


	//----- nvinfo : EIATTR_EXIT_INSTR_OFFSETS
	.align		4
        /*0078*/ 	.byte	0x04, 0x1c
        /*007a*/ 	.short	(.L_57 - .L_56)


	//   ....[0]....
.L_56:
        /*007c*/ 	.word	0x00000080


	//   ....[1]....
        /*0080*/ 	.word	0x00000a00


	//   ....[2]....
        /*0084*/ 	.word	0x000016a0


	//   ....[3]....
        /*0088*/ 	.word	0x00001960


	//   ....[4]....
        /*008c*/ 	.word	0x00001aa0


	//   ....[5]....
        /*0090*/ 	.word	0x00001bc0


	//   ....[6]....
        /*0094*/ 	.word	0x00001c50


	//----- nvinfo : EIATTR_CRS_STACK_SIZE
	.align		4
.L_57:
        /*0098*/ 	.byte	0x04, 0x1e
        /*009a*/ 	.short	(.L_59 - .L_58)
.L_58:
        /*009c*/ 	.word	0x00000000


	//----- nvinfo : EIATTR_CBANK_PARAM_SIZE
	.align		4
.L_59:
        /*00a0*/ 	.byte	0x03, 0x19
        /*00a2*/ 	.short	0x0030


	//----- nvinfo : EIATTR_PARAM_CBANK
	.align		4
        /*00a4*/ 	.byte	0x04, 0x0a
        /*00a6*/ 	.short	(.L_61 - .L_60)
	.align		4
.L_60:
        /*00a8*/ 	.word	index@(.nv.constant0._Z31compute_distances_cosine_kernelPKfPfPKjxxx)
        /*00ac*/ 	.short	0x0380
        /*00ae*/ 	.short	0x0030


	//----- nvinfo : EIATTR_SW_WAR
	.align		4
.L_61:
        /*00b0*/ 	.byte	0x04, 0x36
        /*00b2*/ 	.short	(.L_63 - .L_62)
.L_62:
        /*00b4*/ 	.word	0x00000008
.L_63:


//--------------------- .nv.info._Z36compute_distances_sqeuclidean_kernelPKfPfPKjxxx --------------------------
	.section	.nv.info._Z36compute_distances_sqeuclidean_kernelPKfPfPKjxxx,"",@"SHT_CUDA_INFO"
	.sectionflags	@""
	.align	4


	//----- nvinfo : EIATTR_CUDA_API_VERSION
	.align		4
        /*0000*/ 	.byte	0x04, 0x37
        /*0002*/ 	.short	(.L_65 - .L_64)
.L_64:
        /*0004*/ 	.word	0x00000082


	//----- nvinfo : EIATTR_KPARAM_INFO
	.align		4
.L_65:
        /*0008*/ 	.byte	0x04, 0x17
        /*000a*/ 	.short	(.L_67 - .L_66)
.L_66:
        /*000c*/ 	.word	0x00000000
        /*0010*/ 	.short	0x0005
        /*0012*/ 	.short	0x0028
        /*0014*/ 	.byte	0x00, 0xf0, 0x21, 0x00


	//----- nvinfo : EIATTR_KPARAM_INFO
	.align		4
.L_67:
        /*0018*/ 	.byte	0x04, 0x17
        /*001a*/ 	.short	(.L_69 - .L_68)
.L_68:
        /*001c*/ 	.word	0x00000000
        /*0020*/ 	.short	0x0004
        /*0022*/ 	.short	0x0020
        /*0024*/ 	.byte	0x00, 0xf0, 0x21, 0x00


	//----- nvinfo : EIATTR_KPARAM_INFO
	.align		4
.L_69:
        /*0028*/ 	.byte	0x04, 0x17
        /*002a*/ 	.short	(.L_71 - .L_70)
.L_70:
        /*002c*/ 	.word	0x00000000
        /*0030*/ 	.short	0x0003
        /*0032*/ 	.short	0x0018
        /*0034*/ 	.byte	0x00, 0xf0, 0x21, 0x00


	//----- nvinfo : EIATTR_KPARAM_INFO
	.align		4
.L_71:
        /*0038*/ 	.byte	0x04, 0x17
        /*003a*/ 	.short	(.L_73 - .L_72)
.L_72:
        /*003c*/ 	.word	0x00000000
        /*0040*/ 	.short	0x0002
        /*0042*/ 	.short	0x0010
        /*0044*/ 	.byte	0x00, 0xf5, 0x21, 0x00


	//----- nvinfo : EIATTR_KPARAM_INFO
	.align		4
.L_73:
        /*0048*/ 	.byte	0x04, 0x17
        /*004a*/ 	.short	(.L_75 - .L_74)
.L_74:
        /*004c*/ 	.word	0x00000000
        /*0050*/ 	.short	0x0001
        /*0052*/ 	.short	0x0008
        /*0054*/ 	.byte	0x00, 0xf5, 0x21, 0x00


	//----- nvinfo : EIATTR_KPARAM_INFO
	.align		4
.L_75:
        /*0058*/ 	.byte	0x04, 0x17
        /*005a*/ 	.short	(.L_77 - .L_76)
.L_76:
        /*005c*/ 	.word	0x00000000
        /*0060*/ 	.short	0x0000
        /*0062*/ 	.short	0x0000
        /*0064*/ 	.byte	0x00, 0xf5, 0x21, 0x00


	//----- nvinfo : EIATTR_SPARSE_MMA_MASK
	.align		4
.L_77:
        /*0068*/ 	.byte	0x03, 0x50
        /*006a*/ 	.short	0x0000


	//----- nvinfo : EIATTR_MAXREG_COUNT
	.align		4
        /*006c*/ 	.byte	0x03, 0x1b
        /*006e*/ 	.short	0x00ff


	//----- nvinfo : EIATTR_MERCURY_ISA_VERSION
	.align		4
        /*0070*/ 	.byte	0x03, 0x5f
        /*0072*/ 	.short	0x0101


	//----- nvinfo : EIATTR_VRC_CTA_INIT_COUNT
	.align		4
        /*0074*/ 	.byte	0x02, 0x4a
	.zero		1
	.zero		1


	//----- nvinfo : EIATTR_EXIT_INSTR_OFFSETS
	.align		4
        /*0078*/ 	.byte	0x04, 0x1c
        /*007a*/ 	.short	(.L_79 - .L_78)


	//   ....[0]....
.L_78:
        /*007c*/ 	.word	0x000000b0


	//   ....[1]....
        /*0080*/ 	.word	0x00000b80


	//   ....[2]....
        /*0084*/ 	.word	0x00000d80


	//   ....[3]....
        /*0088*/ 	.word	0x00000ec0


	//   ....[4]....
        /*008c*/ 	.word	0x00000fe0


	//   ....[5]....
        /*0090*/ 	.word	0x00001070


	//----- nvinfo : EIATTR_CBANK_PARAM_SIZE
	.align		4
.L_79:
        /*0094*/ 	.byte	0x03, 0x19
        /*0096*/ 	.short	0x0030


	//----- nvinfo : EIATTR_PARAM_CBANK
	.align		4
        /*0098*/ 	.byte	0x04, 0x0a
        /*009a*/ 	.short	(.L_81 - .L_80)
	.align		4
.L_80:
        /*009c*/ 	.word	index@(.nv.constant0._Z36compute_distances_sqeuclidean_kernelPKfPfPKjxxx)
        /*00a0*/ 	.short	0x0380
        /*00a2*/ 	.short	0x0030


	//----- nvinfo : EIATTR_SW_WAR
	.align		4
.L_81:
        /*00a4*/ 	.byte	0x04, 0x36
        /*00a6*/ 	.short	(.L_83 - .L_82)
.L_82:
        /*00a8*/ 	.word	0x00000008
.L_83:


//--------------------- .nv.callgraph             --------------------------
	.section	.nv.callgraph,"",@"SHT_CUDA_CALLGRAPH"
	.align	4
	.sectionentsize	8
	.align		4
        /*0000*/ 	.word	0x00000000
	.align		4
        /*0004*/ 	.word	0xffffffff
	.align		4
        /*0008*/ 	.word	0x00000000
	.align		4
        /*000c*/ 	.word	0xfffffffe
	.align		4
        /*0010*/ 	.word	0x00000000
	.align		4
        /*0014*/ 	.word	0xfffffffd
	.align		4
        /*0018*/ 	.word	0x00000000
	.align		4
        /*001c*/ 	.word	0xfffffffc


//--------------------- .text._Z30compute_distances_inner_kernelPKfPfPKjxxx --------------------------
	.section	.text._Z30compute_distances_inner_kernelPKfPfPKjxxx,"ax",@progbits
	.align	128
        .global         _Z30compute_distances_inner_kernelPKfPfPKjxxx
        .type           _Z30compute_distances_inner_kernelPKfPfPKjxxx,@function
        .size           _Z30compute_distances_inner_kernelPKfPfPKjxxx,(.L_x_65 - _Z30compute_distances_inner_kernelPKfPfPKjxxx)
        .other          _Z30compute_distances_inner_kernelPKfPfPKjxxx,@"STO_CUDA_ENTRY STV_DEFAULT"
_Z30compute_distances_inner_kernelPKfPfPKjxxx:
.text._Z30compute_distances_inner_kernelPKfPfPKjxxx:
[----:B------:R-:W-:Y:S01]  /*0000*/  LDC R1, c[0x0][0x37c] ;  /* 0x0000df00ff017b82 */ /* 0x000fe20000000800 */
[----:B------:R-:W0:Y:S07]  /*0010*/  S2R R19, SR_CTAID.X ;  /* 0x0000000000137919 */ /* 0x000e2e0000002500 */
[----:B------:R-:W1:Y:S01]  /*0020*/  LDC.64 R2, c[0x0][0x3a8] ;  /* 0x0000ea00ff027b82 */ /* 0x000e620000000a00 */
[----:B------:R-:W0:Y:S01]  /*0030*/  LDCU UR4, c[0x0][0x360] ;  /* 0x00006c00ff0477ac */ /* 0x000e220008000800 */
[----:B------:R-:W0:Y:S01]  /*0040*/  S2R R0, SR_TID.X ;  /* 0x0000000000007919 */ /* 0x000e220000002100 */
[----:B------:R-:W2:Y:S01]  /*0050*/  LDCU.64 UR6, c[0x0][0x398] ;  /* 0x00007300ff0677ac */ /* 0x000ea20008000a00 */
[----:B-1----:R-:W-:-:S04]  /*0060*/  ISETP.GE.U32.AND P0, PT, R2, 0x1, PT ;  /* 0x000000010200780c */ /* 0x002fc80003f06070 */
[----:B------:R-:W-:Y:S01]  /*0070*/  ISETP.GE.AND.EX P0, PT, R3, RZ, PT, P0 ;  /* 0x000000ff0300720c */ /* 0x000fe20003f06300 */
[----:B0-----:R-:W-:-:S05]  /*0080*/  IMAD R19, R19, UR4, R0 ;  /* 0x0000000413137c24 */ /* 0x001fca000f8e0200 */
[----:B--2---:R-:W-:-:S04]  /*0090*/  ISETP.GE.U32.AND P1, PT, R19, UR6, PT ;  /* 0x0000000613007c0c */ /* 0x004fc8000bf26070 */
[----:B------:R-:W-:-:S13]  /*00a0*/  ISETP.GE.OR.EX P0, PT, RZ, UR7, !P0, P1 ;  /* 0x00000007ff007c0c */ /* 0x000fda000c706710 */
[----:B------:R-:W-:Y:S05]  /*00b0*/  @P0 EXIT ;  /* 0x000000000000094d */ /* 0x000fea0003800000 */
[----:B------:R-:W0:Y:S01]  /*00c0*/  LDCU.64 UR4, c[0x0][0x3a0] ;  /* 0x00007400ff0477ac */ /* 0x000e220008000a00 */
[----:B------:R-:W1:Y:S01]  /*00d0*/  LDCU.64 UR10, c[0x0][0x358] ;  /* 0x00006b00ff0a77ac */ /* 0x000e620008000a00 */
[----:B0-----:R-:W-:-:S04]  /*00e0*/  UISETP.GE.U32.AND UP0, UPT, UR4, 0x1, UPT ;  /* 0x000000010400788c */ /* 0x001fc8000bf06070 */
[----:B------:R-:W-:-:S09]  /*00f0*/  UISETP.GE.AND.EX UP0, UPT, UR5, URZ, UPT, UP0 ;  /* 0x000000ff0500728c */ /* 0x000fd2000bf06300 */
[----:B-1----:R-:W-:Y:S05]  /*0100*/  BRA.U !UP0, `(.L_x_0) ;  /* 0x0000000908807547 */ /* 0x002fea000b800000 */
[C---:B------:R-:W-:Y:S01]  /*0110*/  IMAD.WIDE.U32 R2, R19.reuse, UR4, RZ ;  /* 0x0000000413027c25 */ /* 0x040fe2000f8e00ff */
[----:B------:R-:W-:Y:S02]  /*0120*/  ULOP3.LUT UR14, UR4, 0x7, URZ, 0xc0, !UPT ;  /* 0x00000007040e7892 */ /* 0x000fe4000f8ec0ff */
[----:B------:R-:W-:Y:S01]  /*0130*/  ULOP3.LUT UR8, UR4, 0xfffffff8, URZ, 0xc0, !UPT ;  /* 0xfffffff804087892 */ /* 0x000fe2000f8ec0ff */
[----:B------:R-:W-:Y:S01]  /*0140*/  IMAD R17, R19, UR5, R3 ;  /* 0x0000000513117c24 */ /* 0x000fe2000f8e0203 */
[----:B------:R-:W-:Y:S02]  /*0150*/  ULOP3.LUT UR9, UR5, 0x7fffffff, URZ, 0xc0, !UPT ;  /* 0x7fffffff05097892 */ /* 0x000fe4000f8ec0ff */
[----:B------:R-:W-:Y:S02]  /*0160*/  USHF.L.U64.HI UR13, UR4, 0x2, UR5 ;  /* 0x00000002040d7899 */ /* 0x000fe40008010205 */
[----:B------:R-:W-:Y:S01]  /*0170*/  USHF.L.U32 UR12, UR4, 0x2, URZ ;  /* 0x00000002040c7899 */ /* 0x000fe200080006ff */
[----:B------:R-:W-:-:S02]  /*0180*/  UMOV UR5, URZ ;  /* 0x000000ff00057c82 */ /* 0x000fc40008000000 */
[----:B------:R-:W-:-:S09]  /*0190*/  UMOV UR4, URZ ;  /* 0x000000ff00047c82 */ /* 0x000fd20008000000 */
.L_x_5:
[----:B------:R-:W0:Y:S01]  /*01a0*/  LDC.64 R4, c[0x0][0x3a8] ;  /* 0x0000ea00ff047b82 */ /* 0x000e220000000a00 */
[----:B------:R-:W1:Y:S01]  /*01b0*/  LDCU.64 UR6, c[0x0][0x390] ;  /* 0x00007200ff0677ac */ /* 0x000e620008000a00 */
[----:B0-----:R-:W-:-:S04]  /*01c0*/  IMAD.WIDE.U32 R6, R19, R4, UR4 ;  /* 0x0000000413067e25 */ /* 0x001fc8000f8e0004 */
[----:B------:R-:W-:Y:S02]  /*01d0*/  IMAD R7, R19, R5, R7 ;  /* 0x0000000513077224 */ /* 0x000fe400078e0207 */
[----:B------:R-:W-:-:S03]  /*01e0*/  IMAD.SHL.U32 R8, R6, 0x4, RZ ;  /* 0x0000000406087824 */ /* 0x000fc600078e00ff */
[----:B------:R-:W-:Y:S02]  /*01f0*/  SHF.L.U64.HI R7, R6, 0x2, R7 ;  /* 0x0000000206077819 */ /* 0x000fe40000010207 */
[----:B-1----:R-:W-:-:S04]  /*0200*/  IADD3 R8, P0, PT, R8, UR6, RZ ;  /* 0x0000000608087c10 */ /* 0x002fc8000ff1e0ff */
[----:B------:R-:W-:Y:S02]  /*0210*/  IADD3.X R9, PT, PT, R7, UR7, RZ, P0, !PT ;  /* 0x0000000707097c10 */ /* 0x000fe400087fe4ff */
[----:B------:R-:W0:Y:S03]  /*0220*/  LDC.64 R6, c[0x0][0x3a0] ;  /* 0x0000e800ff067b82 */ /* 0x000e260000000a00 */
[----:B-----5:R1:W5:Y:S01]  /*0230*/  LDG.E.CONSTANT R15, desc[UR10][R8.64] ;  /* 0x0000000a080f7981 */ /* 0x020362000c1e9900 */
[----:B------:R-:W-:Y:S02]  /*0240*/  IMAD.MOV.U32 R0, RZ, RZ, RZ ;  /* 0x000000ffff007224 */ /* 0x000fe400078e00ff */
[----:B------:R-:W-:Y:S02]  /*0250*/  IMAD.MOV.U32 R23, RZ, RZ, RZ ;  /* 0x000000ffff177224 */ /* 0x000fe400078e00ff */
[----:B------:R-:W-:Y:S01]  /*0260*/  IMAD.MOV.U32 R14, RZ, RZ, RZ ;  /* 0x000000ffff0e7224 */ /* 0x000fe200078e00ff */
[----:B0-----:R-:W-:-:S04]  /*0270*/  ISETP.GE.U32.AND P0, PT, R6, 0x8, PT ;  /* 0x000000080600780c */ /* 0x001fc80003f06070 */
[----:B------:R-:W-:-:S13]  /*0280*/  ISETP.GE.U32.AND.EX P0, PT, R7, RZ, PT, P0 ;  /* 0x000000ff0700720c */ /* 0x000fda0003f06100 */
[----:B-1----:R-:W-:Y:S05]  /*0290*/  @!P0 BRA `(.L_x_1) ;  /* 0x0000000000c08947 */ /* 0x002fea0003800000 */
[----:B------:R-:W0:Y:S01]  /*02a0*/  LDC.64 R8, c[0x0][0x380] ;  /* 0x0000e000ff087b82 */ /* 0x000e220000000a00 */
[----:B------:R-:W1:Y:S01]  /*02b0*/  LDCU.64 UR6, c[0x0][0x380] ;  /* 0x00007000ff0677ac */ /* 0x000e620008000a00 */
[----:B-----5:R-:W-:Y:S02]  /*02c0*/  IMAD R13, R15, UR13, RZ ;  /* 0x0000000d0f0d7c24 */ /* 0x020fe4000f8e02ff */
[----:B------:R-:W-:Y:S01]  /*02d0*/  IMAD.MOV.U32 R0, RZ, RZ, RZ ;  /* 0x000000ffff007224 */ /* 0x000fe200078e00ff */
[----:B-1----:R-:W-:Y:S01]  /*02e0*/  LEA R10, P0, R2, UR6, 0x2 ;  /* 0x00000006020a7c11 */ /* 0x002fe2000f8010ff */
[----:B------:R-:W-:-:S03]  /*02f0*/  UMOV UR6, UR8 ;  /* 0x0000000800067c82 */ /* 0x000fc60008000000 */
[----:B------:R-:W-:Y:S01]  /*0300*/  IADD3 R10, P1, PT, R10, 0x10, RZ ;  /* 0x000000100a0a7810 */ /* 0x000fe20007f3e0ff */
[----:B0-----:R-:W-:Y:S01]  /*0310*/  IMAD.WIDE.U32 R8, R15, UR12, R8 ;  /* 0x0000000c0f087c25 */ /* 0x001fe2000f8e0008 */
[----:B------:R-:W-:Y:S01]  /*0320*/  LEA.HI.X R11, R2, UR7, R17, 0x2, P0 ;  /* 0x00000007020b7c11 */ /* 0x000fe200080f1411 */
[----:B------:R-:W-:Y:S01]  /*0330*/  UMOV UR7, UR9 ;  /* 0x0000000900077c82 */ /* 0x000fe20008000000 */
[----:B------:R-:W-:-:S03]  /*0340*/  IADD3 R8, P2, PT, R8, 0x10, RZ ;  /* 0x0000001008087810 */ /* 0x000fc60007f5e0ff */
[----:B------:R-:W-:Y:S02]  /*0350*/  IMAD.X R11, RZ, RZ, R11, P1 ;  /* 0x000000ffff0b7224 */ /* 0x000fe400008e060b */
[----:B------:R-:W-:-:S08]  /*0360*/  IMAD.X R9, R9, 0x1, R13, P2 ;  /* 0x0000000109097824 */ /* 0x000fd000010e060d */
.L_x_2:
[----:B------:R-:W2:Y:S04]  /*0370*/  LDG.E.CONSTANT R25, desc[UR10][R10.64+-0x10] ;  /* 0xfffff00a0a197981 */ /* 0x000ea8000c1e9900 */
[----:B------:R-:W2:Y:S04]  /*0380*/  LDG.E.CONSTANT R18, desc[UR10][R8.64+-0x10] ;  /* 0xfffff00a08127981 */ /* 0x000ea8000c1e9900 */
[----:B------:R-:W3:Y:S04]  /*0390*/  LDG.E.CONSTANT R29, desc[UR10][R10.64+-0xc] ;  /* 0xfffff40a0a1d7981 */ /* 0x000ee8000c1e9900 */
[----:B------:R-:W3:Y:S04]  /*03a0*/  LDG.E.CONSTANT R22, desc[UR10][R8.64+-0xc] ;  /* 0xfffff40a08167981 */ /* 0x000ee8000c1e9900 */
[----:B------:R-:W4:Y:S04]  /*03b0*/  LDG.E.CONSTANT R12, desc[UR10][R10.64+-0x8] ;  /* 0xfffff80a0a0c7981 */ /* 0x000f28000c1e9900 */
[----:B------:R-:W4:Y:S04]  /*03c0*/  LDG.E.CONSTANT R13, desc[UR10][R8.64+-0x8] ;  /* 0xfffff80a080d7981 */ /* 0x000f28000c1e9900 */
[----:B------:R-:W5:Y:S04]  /*03d0*/  LDG.E.CONSTANT R14, desc[UR10][R10.64+-0x4] ;  /* 0xfffffc0a0a0e7981 */ /* 0x000f68000c1e9900 */
[----:B------:R-:W5:Y:S04]  /*03e0*/  LDG.E.CONSTANT R21, desc[UR10][R8.64+-0x4] ;  /* 0xfffffc0a08157981 */ /* 0x000f68000c1e9900 */
[----:B------:R-:W5:Y:S04]  /*03f0*/  LDG.E.CONSTANT R16, desc[UR10][R10.64] ;  /* 0x0000000a0a107981 */ /* 0x000f68000c1e9900 */
[----:B------:R-:W5:Y:S04]  /*0400*/  LDG.E.CONSTANT R23, desc[UR10][R8.64] ;  /* 0x0000000a08177981 */ /* 0x000f68000c1e9900 */
[----:B------:R-:W5:Y:S01]  /*0410*/  LDG.E.CONSTANT R27, desc[UR10][R8.64+0x4] ;  /* 0x0000040a081b7981 */ /* 0x000f62000c1e9900 */
[----:B--2---:R-:W-:-:S03]  /*0420*/  FFMA R20, R25, R18, R0 ;  /* 0x0000001219147223 */ /* 0x004fc60000000000 */
[----:B------:R-:W2:Y:S04]  /*0430*/  LDG.E.CONSTANT R18, desc[UR10][R10.64+0x4] ;  /* 0x0000040a0a127981 */ /* 0x000ea8000c1e9900 */
[----:B------:R-:W2:Y:S04]  /*0440*/  LDG.E.CONSTANT R25, desc[UR10][R10.64+0x8] ;  /* 0x0000080a0a197981 */ /* 0x000ea8000c1e9900 */
[----:B------:R-:W2:Y:S01]  /*0450*/  LDG.E.CONSTANT R0, desc[UR10][R8.64+0x8] ;  /* 0x0000080a08007981 */ /* 0x000ea2000c1e9900 */
[----:B---3--:R-:W-:-:S03]  /*0460*/  FFMA R22, R29, R22, R20 ;  /* 0x000000161d167223 */ /* 0x008fc60000000014 */
[----:B------:R0:W3:Y:S04]  /*0470*/  LDG.E.CONSTANT R20, desc[UR10][R10.64+0xc] ;  /* 0x00000c0a0a147981 */ /* 0x0000e8000c1e9900 */
[----:B------:R1:W3:Y:S01]  /*0480*/  LDG.E.CONSTANT R29, desc[UR10][R8.64+0xc] ;  /* 0x00000c0a081d7981 */ /* 0x0002e2000c1e9900 */
[----:B----4-:R-:W-:Y:S01]  /*0490*/  FFMA R13, R12, R13, R22 ;  /* 0x0000000d0c0d7223 */ /* 0x010fe20000000016 */
[----:B------:R-:W-:-:S03]  /*04a0*/  UIADD3 UR6, UP0, UPT, UR6, -0x8, URZ ;  /* 0xfffffff806067890 */ /* 0x000fc6000ff1e0ff */
[----:B-----5:R-:W-:Y:S01]  /*04b0*/  FFMA R13, R14, R21, R13 ;  /* 0x000000150e0d7223 */ /* 0x020fe2000000000d */
[----:B------:R-:W-:Y:S02]  /*04c0*/  UIADD3.X UR7, UPT, UPT, UR7, -0x1, URZ, UP0, !UPT ;  /* 0xffffffff07077890 */ /* 0x000fe400087fe4ff */
[----:B------:R-:W-:-:S04]  /*04d0*/  UISETP.NE.U32.AND UP0, UPT, UR6, URZ, UPT ;  /* 0x000000ff0600728c */ /* 0x000fc8000bf05070 */
[----:B------:R-:W-:Y:S01]  /*04e0*/  UISETP.NE.AND.EX UP0, UPT, UR7, URZ, UPT, UP0 ;  /* 0x000000ff0700728c */ /* 0x000fe2000bf05300 */
[----:B------:R-:W-:Y:S01]  /*04f0*/  FFMA R13, R16, R23, R13 ;  /* 0x00000017100d7223 */ /* 0x000fe2000000000d */
[----:B0-----:R-:W-:Y:S02]  /*0500*/  IADD3 R10, P0, PT, R10, 0x20, RZ ;  /* 0x000000200a0a7810 */ /* 0x001fe40007f1e0ff */
[----:B-1----:R-:W-:-:S03]  /*0510*/  IADD3 R8, P1, PT, R8, 0x20, RZ ;  /* 0x0000002008087810 */ /* 0x002fc60007f3e0ff */
[----:B------:R-:W-:Y:S02]  /*0520*/  IMAD.X R11, RZ, RZ, R11, P0 ;  /* 0x000000ffff0b7224 */ /* 0x000fe400000e060b */
[----:B------:R-:W-:Y:S02]  /*0530*/  IMAD.X R9, RZ, RZ, R9, P1 ;  /* 0x000000ffff097224 */ /* 0x000fe400008e0609 */
[----:B--2---:R-:W-:-:S04]  /*0540*/  FFMA R18, R18, R27, R13 ;  /* 0x0000001b12127223 */ /* 0x004fc8000000000d */
[----:B------:R-:W-:-:S04]  /*0550*/  FFMA R25, R25, R0, R18 ;  /* 0x0000000019197223 */ /* 0x000fc80000000012 */
[----:B---3--:R-:W-:Y:S01]  /*0560*/  FFMA R0, R20, R29, R25 ;  /* 0x0000001d14007223 */ /* 0x008fe20000000019 */
[----:B------:R-:W-:Y:S06]  /*0570*/  BRA.U UP0, `(.L_x_2) ;  /* 0xfffffffd007c7547 */ /* 0x000fec000b83ffff */
[----:B------:R-:W-:Y:S02]  /*0580*/  IMAD.U32 R23, RZ, RZ, UR8 ;  /* 0x00000008ff177e24 */ /* 0x000fe4000f8e00ff */
[----:B------:R-:W-:-:S07]  /*0590*/  IMAD.U32 R14, RZ, RZ, UR9 ;  /* 0x00000009ff0e7e24 */ /* 0x000fce000f8e00ff */
.L_x_1:
[----:B------:R-:W-:-:S04]  /*05a0*/  UISETP.NE.U32.AND UP0, UPT, UR14, URZ, UPT ;  /* 0x000000ff0e00728c */ /* 0x000fc8000bf05070 */
[----:B------:R-:W-:-:S09]  /*05b0*/  UISETP.NE.AND.EX UP0, UPT, URZ, URZ, UPT, UP0 ;  /* 0x000000ffff00728c */ /* 0x000fd2000bf05300 */
[----:B------:R-:W-:Y:S05]  /*05c0*/  BRA.U !UP0, `(.L_x_3) ;  /* 0x0000000508187547 */ /* 0x000fea000b800000 */
[----:B------:R-:W-:Y:S01]  /*05d0*/  UIADD3 UR6, UP0, UPT, UR14, -0x1, URZ ;  /* 0xffffffff0e067890 */ /* 0x000fe2000ff1e0ff */
[----:B------:R-:W-:-:S03]  /*05e0*/  LOP3.LUT R20, R6, 0x3, RZ, 0xc0, !PT ;  /* 0x0000000306147812 */ /* 0x000fc600078ec0ff */
[----:B------:R-:W-:Y:S01]  /*05f0*/  UIADD3.X UR7, UPT, UPT, URZ, -0x1, URZ, UP0, !UPT ;  /* 0xffffffffff077890 */ /* 0x000fe200087fe4ff */
[----:B------:R-:W-:Y:S01]  /*0600*/  ISETP.NE.U32.AND P0, PT, R20, RZ, PT ;  /* 0x000000ff1400720c */ /* 0x000fe20003f05070 */
[----:B------:R-:W-:-:S03]  /*0610*/  UISETP.GE.U32.AND UP0, UPT, UR6, 0x3, UPT ;  /* 0x000000030600788c */ /* 0x000fc6000bf06070 */
[----:B------:R-:W-:Y:S01]  /*0620*/  ISETP.NE.AND.EX P0, PT, RZ, RZ, PT, P0 ;  /* 0x000000ffff00720c */ /* 0x000fe20003f05300 */
[----:B------:R-:W-:-:S09]  /*0630*/  UISETP.GE.U32.AND.EX UP0, UPT, UR7, URZ, UPT, UP0 ;  /* 0x000000ff0700728c */ /* 0x000fd2000bf06100 */
[----:B------:R-:W-:Y:S05]  /*0640*/  BRA.U !UP0, `(.L_x_4) ;  /* 0x0000000108647547 */ /* 0x000fea000b800000 */
[----:B------:R-:W0:Y:S01]  /*0650*/  LDCU.64 UR6, c[0x0][0x380] ;  /* 0x00007000ff0677ac */ /* 0x000e220008000a00 */
[----:B------:R-:W-:Y:S01]  /*0660*/  IMAD.MOV.U32 R8, RZ, RZ, R23 ;  /* 0x000000ffff087224 */ /* 0x000fe200078e0017 */
[----:B------:R-:W-:Y:S01]  /*0670*/  IADD3 R11, P1, PT, R23, R2, RZ ;  /* 0x00000002170b7210 */ /* 0x000fe20007f3e0ff */
[----:B------:R-:W-:Y:S02]  /*0680*/  IMAD.MOV.U32 R9, RZ, RZ, R14 ;  /* 0x000000ffff097224 */ /* 0x000fe400078e000e */
[----:B-----5:R-:W-:-:S04]  /*0690*/  IMAD.WIDE.U32 R12, R15, R6, R8 ;  /* 0x000000060f0c7225 */ /* 0x020fc800078e0008 */
[----:B------:R-:W-:Y:S02]  /*06a0*/  IMAD.X R16, R14, 0x1, R17, P1 ;  /* 0x000000010e107824 */ /* 0x000fe400008e0611 */
[----:B------:R-:W-:Y:S01]  /*06b0*/  IMAD R9, R15, R7, R13 ;  /* 0x000000070f097224 */ /* 0x000fe200078e020d */
[C---:B0-----:R-:W-:Y:S02]  /*06c0*/  LEA R10, P1, R11.reuse, UR6, 0x2 ;  /* 0x000000060b0a7c11 */ /* 0x041fe4000f8210ff */
[C---:B------:R-:W-:Y:S02]  /*06d0*/  LEA R8, P2, R12.reuse, UR6, 0x2 ;  /* 0x000000060c087c11 */ /* 0x040fe4000f8410ff */
[----:B------:R-:W-:Y:S02]  /*06e0*/  LEA.HI.X R11, R11, UR7, R16, 0x2, P1 ;  /* 0x000000070b0b7c11 */ /* 0x000fe400088f1410 */
[----:B------:R-:W-:-:S03]  /*06f0*/  LEA.HI.X R9, R12, UR7, R9, 0x2, P2 ;  /* 0x000000070c097c11 */ /* 0x000fc600090f1409 */
[----:B------:R-:W2:Y:S04]  /*0700*/  LDG.E.CONSTANT R13, desc[UR10][R10.64] ;  /* 0x0000000a0a0d7981 */ /* 0x000ea8000c1e9900 */
[----:B------:R-:W2:Y:S04]  /*0710*/  LDG.E.CONSTANT R12, desc[UR10][R8.64] ;  /* 0x0000000a080c7981 */ /* 0x000ea8000c1e9900 */
[----:B------:R-:W3:Y:S04]  /*0720*/  LDG.E.CONSTANT R21, desc[UR10][R10.64+0x4] ;  /* 0x0000040a0a157981 */ /* 0x000ee8000c1e9900 */
[----:B------:R-:W3:Y:S04]  /*0730*/  LDG.E.CONSTANT R16, desc[UR10][R8.64+0x4] ;  /* 0x0000040a08107981 */ /* 0x000ee8000c1e9900 */
[----:B------:R-:W4:Y:S04]  /*0740*/  LDG.E.CONSTANT R25, desc[UR10][R10.64+0x8] ;  /* 0x0000080a0a197981 */ /* 0x000f28000c1e9900 */
[----:B------:R-:W4:Y:S04]  /*0750*/  LDG.E.CONSTANT R18, desc[UR10][R8.64+0x8] ;  /* 0x0000080a08127981 */ /* 0x000f28000c1e9900 */
[----:B------:R-:W4:Y:S04]  /*0760*/  LDG.E.CONSTANT R27, desc[UR10][R10.64+0xc] ;  /* 0x00000c0a0a1b7981 */ /* 0x000f28000c1e9900 */
[----:B------:R-:W4:Y:S01]  /*0770*/  LDG.E.CONSTANT R22, desc[UR10][R8.64+0xc] ;  /* 0x00000c0a08167981 */ /* 0x000f22000c1e9900 */
[----:B------:R-:W-:-:S05]  /*0780*/  IADD3 R23, P1, PT, R23, 0x4, RZ ;  /* 0x0000000417177810 */ /* 0x000fca0007f3e0ff */
[----:B------:R-:W-:Y:S02]  /*0790*/  IMAD.X R14, RZ, RZ, R14, P1 ;  /* 0x000000ffff0e7224 */ /* 0x000fe400008e060e */
[----:B--2---:R-:W-:-:S04]  /*07a0*/  FFMA R12, R13, R12, R0 ;  /* 0x0000000c0d0c7223 */ /* 0x004fc80000000000 */
[----:B---3--:R-:W-:-:S04]  /*07b0*/  FFMA R12, R21, R16, R12 ;  /* 0x00000010150c7223 */ /* 0x008fc8000000000c */
[----:B----4-:R-:W-:-:S04]  /*07c0*/  FFMA R12, R25, R18, R12 ;  /* 0x00000012190c7223 */ /* 0x010fc8000000000c */
[----:B------:R-:W-:-:S07]  /*07d0*/  FFMA R0, R27, R22, R12 ;  /* 0x000000161b007223 */ /* 0x000fce000000000c */
.L_x_4:
[----:B------:R-:W-:Y:S05]  /*07e0*/  @!P0 BRA `(.L_x_3) ;  /* 0x0000000000908947 */ /* 0x000fea0003800000 */
[----:B------:R-:W-:Y:S02]  /*07f0*/  ISETP.NE.U32.AND P0, PT, R20, 0x1, PT ;  /* 0x000000011400780c */ /* 0x000fe40003f05070 */
[----:B------:R-:W-:Y:S02]  /*0800*/  LOP3.LUT P1, RZ, R6, 0x1, RZ, 0xc0, !PT ;  /* 0x0000000106ff7812 */ /* 0x000fe4000782c0ff */
[----:B------:R-:W-:-:S11]  /*0810*/  ISETP.NE.AND.EX P0, PT, RZ, RZ, PT, P0 ;  /* 0x000000ffff00720c */ /* 0x000fd60003f05300 */
[----:B------:R-:W0:Y:S02]  /*0820*/  @P1 LDC.64 R10, c[0x0][0x380] ;  /* 0x0000e000ff0a1b82 */ /* 0x000e240000000a00 */
[CC--:B------:R-:W-:Y:S01]  /*0830*/  @P0 IADD3 R16, P3, PT, R23.reuse, R2.reuse, RZ ;  /* 0x0000000217100210 */ /* 0x0c0fe20007f7e0ff */
[----:B------:R-:W-:Y:S01]  /*0840*/  @P0 IMAD.MOV.U32 R12, RZ, RZ, R23 ;  /* 0x000000ffff0c0224 */ /* 0x000fe200078e0017 */
[----:B------:R-:W-:Y:S01]  /*0850*/  @P0 IADD3 R23, P2, PT, R23, 0x2, RZ ;  /* 0x0000000217170810 */ /* 0x000fe20007f5e0ff */
[--C-:B------:R-:W-:Y:S02]  /*0860*/  @P0 IMAD.MOV.U32 R13, RZ, RZ, R14.reuse ;  /* 0x000000ffff0d0224 */ /* 0x100fe400078e000e */
[----:B------:R-:W-:Y:S01]  /*0870*/  @P0 IMAD.X R18, R14, 0x1, R17, P3 ;  /* 0x000000010e120824 */ /* 0x000fe200018e0611 */
[----:B------:R-:W1:Y:S01]  /*0880*/  @P0 LDC.64 R8, c[0x0][0x380] ;  /* 0x0000e000ff080b82 */ /* 0x000e620000000a00 */
[----:B------:R-:W-:Y:S01]  /*0890*/  @P0 IMAD.X R14, RZ, RZ, R14, P2 ;  /* 0x000000ffff0e0224 */ /* 0x000fe200010e060e */
[----:B------:R-:W-:Y:S01]  /*08a0*/  @P1 IADD3 R24, P3, PT, R23, R2, RZ ;  /* 0x0000000217181210 */ /* 0x000fe20007f7e0ff */
[----:B-----5:R-:W-:-:S04]  /*08b0*/  @P0 IMAD.WIDE.U32 R12, R15, R6, R12 ;  /* 0x000000060f0c0225 */ /* 0x020fc800078e000c */
[----:B------:R-:W-:Y:S02]  /*08c0*/  @P1 IMAD.MOV.U32 R20, RZ, RZ, R23 ;  /* 0x000000ffff141224 */ /* 0x000fe400078e0017 */
[----:B------:R-:W-:Y:S02]  /*08d0*/  @P1 IMAD.MOV.U32 R21, RZ, RZ, R14 ;  /* 0x000000ffff151224 */ /* 0x000fe400078e000e */
[C---:B------:R-:W-:Y:S02]  /*08e0*/  @P0 IMAD R13, R15.reuse, R7, R13 ;  /* 0x000000070f0d0224 */ /* 0x040fe400078e020d */
[----:B------:R-:W-:-:S04]  /*08f0*/  @P1 IMAD.WIDE.U32 R20, R15, R6, R20 ;  /* 0x000000060f141225 */ /* 0x000fc800078e0014 */
[----:B------:R-:W-:Y:S01]  /*0900*/  @P1 IMAD.X R14, R14, 0x1, R17, P3 ;  /* 0x000000010e0e1824 */ /* 0x000fe200018e0611 */
[----:B0-----:R-:W-:Y:S01]  /*0910*/  @P1 LEA R6, P3, R24, R10, 0x2 ;  /* 0x0000000a18061211 */ /* 0x001fe200078610ff */
[----:B------:R-:W-:-:S03]  /*0920*/  @P1 IMAD R15, R15, R7, R21 ;  /* 0x000000070f0f1224 */ /* 0x000fc600078e0215 */
[----:B------:R-:W-:Y:S02]  /*0930*/  @P1 LEA.HI.X R7, R24, R11, R14, 0x2, P3 ;  /* 0x0000000b18071211 */ /* 0x000fe400018f140e */
[-C--:B-1----:R-:W-:Y:S02]  /*0940*/  @P0 LEA R22, P4, R16, R8.reuse, 0x2 ;  /* 0x0000000810160211 */ /* 0x082fe400078810ff */
[----:B------:R-:W-:Y:S02]  /*0950*/  @P0 LEA R8, P2, R12, R8, 0x2 ;  /* 0x000000080c080211 */ /* 0x000fe400078410ff */
[-C--:B------:R-:W-:Y:S01]  /*0960*/  @P0 LEA.HI.X R23, R16, R9.reuse, R18, 0x2, P4 ;  /* 0x0000000910170211 */ /* 0x080fe200020f1412 */
[----:B------:R-:W2:Y:S01]  /*0970*/  @P1 LDG.E.CONSTANT R7, desc[UR10][R6.64] ;  /* 0x0000000a06071981 */ /* 0x000ea2000c1e9900 */
[----:B------:R-:W-:Y:S02]  /*0980*/  @P0 LEA.HI.X R9, R12, R9, R13, 0x2, P2 ;  /* 0x000000090c090211 */ /* 0x000fe400010f140d */
[C---:B------:R-:W-:Y:S01]  /*0990*/  @P1 LEA R10, P2, R20.reuse, R10, 0x2 ;  /* 0x0000000a140a1211 */ /* 0x040fe200078410ff */
[----:B------:R-:W3:Y:S04]  /*09a0*/  @P0 LDG.E.CONSTANT R13, desc[UR10][R22.64] ;  /* 0x0000000a160d0981 */ /* 0x000ee8000c1e9900 */
[----:B------:R-:W3:Y:S01]  /*09b0*/  @P0 LDG.E.CONSTANT R12, desc[UR10][R8.64] ;  /* 0x0000000a080c0981 */ /* 0x000ee2000c1e9900 */
[----:B------:R-:W-:-:S03]  /*09c0*/  @P1 LEA.HI.X R11, R20, R11, R15, 0x2, P2 ;  /* 0x0000000b140b1211 */ /* 0x000fc600010f140f */
[----:B------:R-:W4:Y:S04]  /*09d0*/  @P0 LDG.E.CONSTANT R15, desc[UR10][R22.64+0x4] ;  /* 0x0000040a160f0981 */ /* 0x000f28000c1e9900 */
[----:B------:R-:W4:Y:S04]  /*09e0*/  @P0 LDG.E.CONSTANT R14, desc[UR10][R8.64+0x4] ;  /* 0x0000040a080e0981 */ /* 0x000f28000c1e9900 */
[----:B------:R-:W2:Y:S01]  /*09f0*/  @P1 LDG.E.CONSTANT R10, desc[UR10][R10.64] ;  /* 0x0000000a0a0a1981 */ /* 0x000ea2000c1e9900 */
[----:B---3--:R-:W-:-:S04]  /*0a00*/  @P0 FFMA R12, R13, R12, R0 ;  /* 0x0000000c0d0c0223 */ /* 0x008fc80000000000 */
[----:B----4-:R-:W-:-:S04]  /*0a10*/  @P0 FFMA R0, R15, R14, R12 ;  /* 0x0000000e0f000223 */ /* 0x010fc8000000000c */
[----:B--2---:R-:W-:-:S07]  /*0a20*/  @P1 FFMA R0, R7, R10, R0 ;  /* 0x0000000a07001223 */ /* 0x004fce0000000000 */
.L_x_3:
[----:B------:R-:W0:Y:S01]  /*0a30*/  LDCU.64 UR6, c[0x0][0x388] ;  /* 0x00007100ff0677ac */ /* 0x000e220008000a00 */
[----:B------:R-:W-:Y:S01]  /*0a40*/  IMAD.WIDE.U32 R6, R19, R4, UR4 ;  /* 0x0000000413067e25 */ /* 0x000fe2000f8e0004 */
[----:B------:R-:W-:-:S03]  /*0a50*/  UIADD3 UR4, UP0, UPT, UR4, 0x1, URZ ;  /* 0x0000000104047890 */ /* 0x000fc6000ff1e0ff */
[----:B------:R-:W-:Y:S02]  /*0a60*/  IMAD R9, R19, R5, R7 ;  /* 0x0000000513097224 */ /* 0x000fe400078e0207 */
[C---:B------:R-:W-:Y:S01]  /*0a70*/  IMAD.SHL.U32 R7, R6.reuse, 0x4, RZ ;  /* 0x0000000406077824 */ /* 0x040fe200078e00ff */
[----:B------:R-:W-:Y:S02]  /*0a80*/  UIADD3.X UR5, UPT, UPT, URZ, UR5, URZ, UP0, !UPT ;  /* 0x00000005ff057290 */ /* 0x000fe400087fe4ff */
[----:B------:R-:W-:Y:S02]  /*0a90*/  SHF.L.U64.HI R9, R6, 0x2, R9 ;  /* 0x0000000206097819 */ /* 0x000fe40000010209 */
[----:B0-----:R-:W-:-:S04]  /*0aa0*/  IADD3 R6, P0, PT, R7, UR6, RZ ;  /* 0x0000000607067c10 */ /* 0x001fc8000ff1e0ff */
[----:B------:R-:W-:Y:S02]  /*0ab0*/  IADD3.X R7, PT, PT, R9, UR7, RZ, P0, !PT ;  /* 0x0000000709077c10 */ /* 0x000fe400087fe4ff */
[----:B------:R-:W-:-:S03]  /*0ac0*/  ISETP.NE.U32.AND P0, PT, R4, UR4, PT ;  /* 0x0000000404007c0c */ /* 0x000fc6000bf05070 */
[----:B------:R0:W-:Y:S01]  /*0ad0*/  STG.E desc[UR10][R6.64], R0 ;  /* 0x0000000006007986 */ /* 0x0001e2000c10190a */
[----:B------:R-:W-:-:S13]  /*0ae0*/  ISETP.NE.AND.EX P0, PT, R5, UR5, PT, P0 ;  /* 0x0000000505007c0c */ /* 0x000fda000bf05300 */
[----:B0-----:R-:W-:Y:S05]  /*0af0*/  @!P0 EXIT ;  /* 0x000000000000894d */ /* 0x001fea0003800000 */
[----:B------:R-:W-:Y:S05]  /*0b00*/  BRA `(.L_x_5) ;  /* 0xfffffff400a47947 */ /* 0x000fea000383ffff */
.L_x_0:
[C---:B------:R-:W-:Y:S01]  /*0b10*/  ISETP.GE.U32.AND P0, PT, R2.reuse, 0x8, PT ;  /* 0x000000080200780c */ /* 0x040fe20003f06070 */
[----:B------:R-:W-:Y:S01]  /*0b20*/  IMAD.MOV.U32 R0, RZ, RZ, RZ ;  /* 0x000000ffff007224 */ /* 0x000fe200078e00ff */
[----:B------:R-:W-:Y:S01]  /*0b30*/  LOP3.LUT R10, R2, 0x7, RZ, 0xc0, !PT ;  /* 0x00000007020a7812 */ /* 0x000fe200078ec0ff */
[----:B------:R-:W-:Y:S01]  /*0b40*/  IMAD.MOV.U32 R9, RZ, RZ, RZ ;  /* 0x000000ffff097224 */ /* 0x000fe200078e00ff */
[----:B------:R-:W-:Y:S02]  /*0b50*/  ISETP.GE.U32.AND.EX P0, PT, R3, RZ, PT, P0 ;  /* 0x000000ff0300720c */ /* 0x000fe40003f06100 */
[----:B------:R-:W-:-:S04]  /*0b60*/  ISETP.NE.U32.AND P1, PT, R10, RZ, PT ;  /* 0x000000ff0a00720c */ /* 0x000fc80003f25070 */
[----:B------:R-:W-:-:S07]  /*0b70*/  ISETP.NE.AND.EX P1, PT, RZ, RZ, PT, P1 ;  /* 0x000000ffff00720c */ /* 0x000fce0003f25310 */
[----:B------:R-:W-:Y:S06]  /*0b80*/  @!P0 BRA `(.L_x_6) ;  /* 0x0000000000588947 */ /* 0x000fec0003800000 */
[----:B------:R-:W-:Y:S01]  /*0b90*/  LOP3.LUT R0, R2, 0xfffffff8, RZ, 0xc0, !PT ;  /* 0xfffffff802007812 */ /* 0x000fe200078ec0ff */
[----:B------:R-:W0:Y:S01]  /*0ba0*/  LDCU.64 UR6, c[0x0][0x388] ;  /* 0x00007100ff0677ac */ /* 0x000e220008000a00 */
[----:B------:R-:W-:Y:S01]  /*0bb0*/  LOP3.LUT R9, R3, 0x7fffffff, RZ, 0xc0, !PT ;  /* 0x7fffffff03097812 */ /* 0x000fe200078ec0ff */
[----:B------:R-:W-:Y:S01]  /*0bc0*/  UMOV UR4, URZ ;  /* 0x000000ff00047c82 */ /* 0x000fe20008000000 */
[----:B------:R-:W-:-:S05]  /*0bd0*/  UMOV UR5, URZ ;  /* 0x000000ff00057c82 */ /* 0x000fca0008000000 */
.L_x_7:
[----:B------:R-:W-:Y:S01]  /*0be0*/  IMAD.WIDE.U32 R4, R19, R2, UR4 ;  /* 0x0000000413047e25 */ /* 0x000fe2000f8e0002 */
[----:B------:R-:W-:-:S03]  /*0bf0*/  UIADD3 UR4, UP0, UPT, UR4, 0x8, URZ ;  /* 0x0000000804047890 */ /* 0x000fc6000ff1e0ff */
[----:B------:R-:W-:Y:S01]  /*0c00*/  IMAD R5, R19, R3, R5 ;  /* 0x0000000313057224 */ /* 0x000fe200078e0205 */
[----:B01----:R-:W-:Y:S01]  /*0c10*/  LEA R6, P0, R4, UR6, 0x2 ;  /* 0x0000000604067c11 */ /* 0x003fe2000f8010ff */
[----:B------:R-:W-:-:S03]  /*0c20*/  UIADD3.X UR5, UPT, UPT, URZ, UR5, URZ, UP0, !UPT ;  /* 0x00000005ff057290 */ /* 0x000fc600087fe4ff */
[----:B------:R-:W-:Y:S02]  /*0c30*/  LEA.HI.X R7, R4, UR7, R5, 0x2, P0 ;  /* 0x0000000704077c11 */ /* 0x000fe400080f1405 */
[----:B------:R-:W-:-:S03]  /*0c40*/  ISETP.NE.U32.AND P0, PT, R0, UR4, PT ;  /* 0x0000000400007c0c */ /* 0x000fc6000bf05070 */
[----:B------:R1:W-:Y:S01]  /*0c50*/  STG.E desc[UR10][R6.64], RZ ;  /* 0x000000ff06007986 */ /* 0x0003e2000c10190a */
[----:B------:R-:W-:-:S03]  /*0c60*/  ISETP.NE.AND.EX P0, PT, R9, UR5, PT, P0 ;  /* 0x0000000509007c0c */ /* 0x000fc6000bf05300 */
[----:B------:R1:W-:Y:S04]  /*0c70*/  STG.E desc[UR10][R6.64+0x4], RZ ;  /* 0x000004ff06007986 */ /* 0x0003e8000c10190a */
[----:B------:R1:W-:Y:S04]  /*0c80*/  STG.E desc[UR10][R6.64+0x8], RZ ;  /* 0x000008ff06007986 */ /* 0x0003e8000c10190a */
[----:B------:R1:W-:Y:S04]  /*0c90*/  STG.E desc[UR10][R6.64+0xc], RZ ;  /* 0x00000cff06007986 */ /* 0x0003e8000c10190a */
[----:B------:R1:W-:Y:S04]  /*0ca0*/  STG.E desc[UR10][R6.64+0x10], RZ ;  /* 0x000010ff06007986 */ /* 0x0003e8000c10190a */
[----:B------:R1:W-:Y:S04]  /*0cb0*/  STG.E desc[UR10][R6.64+0x14], RZ ;  /* 0x000014ff06007986 */ /* 0x0003e8000c10190a */
[----:B------:R1:W-:Y:S04]  /*0cc0*/  STG.E desc[UR10][R6.64+0x18], RZ ;  /* 0x000018ff06007986 */ /* 0x0003e8000c10190a */
[----:B------:R1:W-:Y:S01]  /*0cd0*/  STG.E desc[UR10][R6.64+0x1c], RZ ;  /* 0x00001cff06007986 */ /* 0x0003e2000c10190a */
[----:B------:R-:W-:Y:S05]  /*0ce0*/  @P0 BRA `(.L_x_7) ;  /* 0xfffffffc00bc0947 */ /* 0x000fea000383ffff */
.L_x_6:
[----:B------:R-:W-:Y:S05]  /*0cf0*/  @!P1 EXIT ;  /* 0x000000000000994d */ /* 0x000fea0003800000 */
[----:B------:R-:W-:Y:S02]  /*0d00*/  ISETP.GE.U32.AND P0, PT, R10, 0x4, PT ;  /* 0x000000040a00780c */ /* 0x000fe40003f06070 */
[----:B------:R-:W-:Y:S02]  /*0d10*/  LOP3.LUT R8, R2, 0x3, RZ, 0xc0, !PT ;  /* 0x0000000302087812 */ /* 0x000fe400078ec0ff */
[----:B------:R-:W-:Y:S02]  /*0d20*/  ISETP.GE.U32.AND.EX P0, PT, RZ, RZ, PT, P0 ;  /* 0x000000ffff00720c */ /* 0x000fe40003f06100 */
[----:B------:R-:W-:-:S04]  /*0d30*/  ISETP.NE.U32.AND P1, PT, R8, RZ, PT ;  /* 0x000000ff0800720c */ /* 0x000fc80003f25070 */
[----:B------:R-:W-:-:S07]  /*0d40*/  ISETP.NE.AND.EX P1, PT, RZ, RZ, PT, P1 ;  /* 0x000000ffff00720c */ /* 0x000fce0003f25310 */
[----:B------:R-:W-:Y:S06]  /*0d50*/  @!P0 BRA `(.L_x_8) ;  /* 0x0000000000348947 */ /* 0x000fec0003800000 */
[----:B------:R-:W0:Y:S01]  /*0d60*/  LDCU.64 UR4, c[0x0][0x388] ;  /* 0x00007100ff0477ac */ /* 0x000e220008000a00 */
[----:B------:R-:W-:Y:S02]  /*0d70*/  IMAD.MOV.U32 R4, RZ, RZ, R0 ;  /* 0x000000ffff047224 */ /* 0x000fe400078e0000 */
[----:B------:R-:W-:Y:S02]  /*0d80*/  IMAD.MOV.U32 R5, RZ, RZ, R9 ;  /* 0x000000ffff057224 */ /* 0x000fe400078e0009 */
[----:B-1----:R-:W-:-:S04]  /*0d90*/  IMAD.WIDE.U32 R6, R19, R2, R4 ;  /* 0x0000000213067225 */ /* 0x002fc800078e0004 */
[----:B------:R-:W-:Y:S01]  /*0da0*/  IMAD R5, R19, R3, R7 ;  /* 0x0000000313057224 */ /* 0x000fe200078e0207 */
[----:B0-----:R-:W-:-:S04]  /*0db0*/  LEA R4, P0, R6, UR4, 0x2 ;  /* 0x0000000406047c11 */ /* 0x001fc8000f8010ff */
[----:B------:R-:W-:Y:S02]  /*0dc0*/  LEA.HI.X R5, R6, UR5, R5, 0x2, P0 ;  /* 0x0000000506057c11 */ /* 0x000fe400080f1405 */
[----:B------:R-:W-:-:S03]  /*0dd0*/  IADD3 R0, P0, PT, R0, 0x4, RZ ;  /* 0x0000000400007810 */ /* 0x000fc60007f1e0ff */
[----:B------:R0:W-:Y:S02]  /*0de0*/  STG.E desc[UR10][R4.64], RZ ;  /* 0x000000ff04007986 */ /* 0x0001e4000c10190a */
[----:B------:R-:W-:Y:S02]  /*0df0*/  IMAD.X R9, RZ, RZ, R9, P0 ;  /* 0x000000ffff097224 */ /* 0x000fe400000e0609 */
[----:B------:R0:W-:Y:S04]  /*0e00*/  STG.E desc[UR10][R4.64+0x4], RZ ;  /* 0x000004ff04007986 */ /* 0x0001e8000c10190a */
[----:B------:R0:W-:Y:S04]  /*0e10*/  STG.E desc[UR10][R4.64+0x8], RZ ;  /* 0x000008ff04007986 */ /* 0x0001e8000c10190a */
[----:B------:R0:W-:Y:S02]  /*0e20*/  STG.E desc[UR10][R4.64+0xc], RZ ;  /* 0x00000cff04007986 */ /* 0x0001e4000c10190a */
.L_x_8:
[----:B------:R-:W-:Y:S05]  /*0e30*/  @!P1 EXIT ;  /* 0x000000000000994d */ /* 0x000fea0003800000 */
[----:B------:R-:W-:Y:S02]  /*0e40*/  ISETP.NE.U32.AND P0, PT, R8, 0x1, PT ;  /* 0x000000010800780c */ /* 0x000fe40003f05070 */
[----:B0-----:R-:W-:Y:S02]  /*0e50*/  LOP3.LUT R4, R2, 0x1, RZ, 0xc0, !PT ;  /* 0x0000000102047812 */ /* 0x001fe400078ec0ff */
[----:B------:R-:W-:Y:S02]  /*0e60*/  ISETP.NE.AND.EX P0, PT, RZ, RZ, PT, P0 ;  /* 0x000000ffff00720c */ /* 0x000fe40003f05300 */
[----:B------:R-:W-:-:S04]  /*0e70*/  ISETP.NE.U32.AND P1, PT, R4, 0x1, PT ;  /* 0x000000010400780c */ /* 0x000fc80003f25070 */
[----:B------:R-:W-:-:S07]  /*0e80*/  ISETP.NE.U32.AND.EX P1, PT, RZ, RZ, PT, P1 ;  /* 0x000000ffff00720c */ /* 0x000fce0003f25110 */
[----:B------:R-:W-:Y:S06]  /*0e90*/  @!P0 BRA `(.L_x_9) ;  /* 0x00000000002c8947 */ /* 0x000fec0003800000 */
[----:B------:R-:W1:Y:S01]  /*0ea0*/  LDCU.64 UR4, c[0x0][0x388] ;  /* 0x00007100ff0477ac */ /* 0x000e620008000a00 */
[----:B------:R-:W-:Y:S02]  /*0eb0*/  IMAD.MOV.U32 R4, RZ, RZ, R0 ;  /* 0x000000ffff047224 */ /* 0x000fe400078e0000 */
[----:B------:R-:W-:Y:S02]  /*0ec0*/  IMAD.MOV.U32 R5, RZ, RZ, R9 ;  /* 0x000000ffff057224 */ /* 0x000fe400078e0009 */
[----:B------:R-:W-:-:S04]  /*0ed0*/  IMAD.WIDE.U32 R4, R19, R2, R4 ;  /* 0x0000000213047225 */ /* 0x000fc800078e0004 */
[----:B------:R-:W-:Y:S01]  /*0ee0*/  IMAD R5, R19, R3, R5 ;  /* 0x0000000313057224 */ /* 0x000fe200078e0205 */
[----:B-1----:R-:W-:-:S04]  /*0ef0*/  LEA R6, P0, R4, UR4, 0x2 ;  /* 0x0000000404067c11 */ /* 0x002fc8000f8010ff */
[----:B------:R-:W-:Y:S02]  /*0f00*/  LEA.HI.X R7, R4, UR5, R5, 0x2, P0 ;  /* 0x0000000504077c11 */ /* 0x000fe400080f1405 */
[----:B------:R-:W-:-:S03]  /*0f10*/  IADD3 R0, P0, PT, R0, 0x2, RZ ;  /* 0x0000000200007810 */ /* 0x000fc60007f1e0ff */
[----:B------:R0:W-:Y:S02]  /*0f20*/  STG.E desc[UR10][R6.64], RZ ;  /* 0x000000ff06007986 */ /* 0x0001e4000c10190a */
[----:B------:R-:W-:Y:S02]  /*0f30*/  IMAD.X R9, RZ, RZ, R9, P0 ;  /* 0x000000ffff097224 */ /* 0x000fe400000e0609 */
[----:B------:R0:W-:Y:S06]  /*0f40*/  STG.E desc[UR10][R6.64+0x4], RZ ;  /* 0x000004ff06007986 */ /* 0x0001ec000c10190a */
.L_x_9:
[----:B------:R-:W-:Y:S05]  /*0f50*/  @P1 EXIT ;  /* 0x000000000000194d */ /* 0x000fea0003800000 */
[----:B------:R-:W2:Y:S01]  /*0f60*/  LDCU.64 UR4, c[0x0][0x388] ;  /* 0x00007100ff0477ac */ /* 0x000ea20008000a00 */
[----:B------:R-:W-:Y:S02]  /*0f70*/  IMAD.MOV.U32 R4, RZ, RZ, R0 ;  /* 0x000000ffff047224 */ /* 0x000fe400078e0000 */
[----:B------:R-:W-:Y:S02]  /*0f80*/  IMAD.MOV.U32 R5, RZ, RZ, R9 ;  /* 0x000000ffff057224 */ /* 0x000fe400078e0009 */
[----:B------:R-:W-:-:S04]  /*0f90*/  IMAD.WIDE.U32 R4, R19, R2, R4 ;  /* 0x0000000213047225 */ /* 0x000fc800078e0004 */
[----:B------:R-:W-:Y:S01]  /*0fa0*/  IMAD R3, R19, R3, R5 ;  /* 0x0000000313037224 */ /* 0x000fe200078e0205 */
[----:B--2---:R-:W-:-:S04]  /*0fb0*/  LEA R2, P0, R4, UR4, 0x2 ;  /* 0x0000000404027c11 */ /* 0x004fc8000f8010ff */
[----:B------:R-:W-:-:S05]  /*0fc0*/  LEA.HI.X R3, R4, UR5, R3, 0x2, P0 ;  /* 0x0000000504037c11 */ /* 0x000fca00080f1403 */
[----:B------:R-:W-:Y:S01]  /*0fd0*/  STG.E desc[UR10][R2.64], RZ ;  /* 0x000000ff02007986 */ /* 0x000fe2000c10190a */
[----:B------:R-:W-:Y:S05]  /*0fe0*/  EXIT ;  /* 0x000000000000794d */ /* 0x000fea0003800000 */
.L_x_10:
[----:B------:R-:W-:-:S00]  /*0ff0*/  BRA `(.L_x_10) ;  /* 0xfffffffc00fc7947 */ /* 0x000fc0000383ffff */
[----:B------:R-:W-:-:S00]  /*1000*/  NOP ;  /* 0x0000000000007918 */ /* 0x000fc00000000000 */
[----:B------:R-:W-:-:S00]  /*1010*/  NOP ;  /* 0x0000000000007918 */ /* 0x000fc00000000000 */
[----:B------:R-:W-:-:S00]  /*1020*/  NOP ;  /* 0x0000000000007918 */ /* 0x000fc00000000000 */
[----:B------:R-:W-:-:S00]  /*1030*/  NOP ;  /* 0x0000000000007918 */ /* 0x000fc00000000000 */
[----:B------:R-:W-:-:S00]  /*1040*/  NOP ;  /* 0x0000000000007918 */ /* 0x000fc00000000000 */
[----:B------:R-:W-:-:S00]  /*1050*/  NOP ;  /* 0x0000000000007918 */ /* 0x000fc00000000000 */
[----:B------:R-:W-:-:S00]  /*1060*/  NOP ;  /* 0x0000000000007918 */ /* 0x000fc00000000000 */
[----:B------:R-:W-:-:S00]  /*1070*/  NOP ;  /* 0x0000000000007918 */ /* 0x000fc00000000000 */
.L_x_65:


//--------------------- .text._Z31compute_distances_cosine_kernelPKfPfPKjxxx --------------------------
	.section	.text._Z31compute_distances_cosine_kernelPKfPfPKjxxx,"ax",@progbits
	.align	128
        .global         _Z31compute_distances_cosine_kernelPKfPfPKjxxx
        .type           _Z31compute_distances_cosine_kernelPKfPfPKjxxx,@function
        .size           _Z31compute_distances_cosine_kernelPKfPfPKjxxx,(.L_x_64 - _Z31compute_distances_cosine_kernelPKfPfPKjxxx)
        .other          _Z31compute_distances_cosine_kernelPKfPfPKjxxx,@"STO_CUDA_ENTRY STV_DEFAULT"
_Z31compute_distances_cosine_kernelPKfPfPKjxxx:
.text._Z31compute_distances_cosine_kernelPKfPfPKjxxx:
[----:B------:R-:W-:Y:S01]  /*0000*/  LDC R1, c[0x0][0x37c] ;  /* 0x0000df00ff017b82 */ /* 0x000fe20000000800 */
[----:B------:R-:W0:Y:S01]  /*0010*/  S2R R7, SR_CTAID.X ;  /* 0x0000000000077919 */ /* 0x000e220000002500 */
[----:B------:R-:W0:Y:S01]  /*0020*/  LDCU UR4, c[0x0][0x360] ;  /* 0x00006c00ff0477ac */ /* 0x000e220008000800 */
[----:B------:R-:W0:Y:S01]  /*0030*/  S2R R0, SR_TID.X ;  /* 0x0000000000007919 */ /* 0x000e220000002100 */
[----:B------:R-:W1:Y:S01]  /*0040*/  LDCU.64 UR6, c[0x0][0x398] ;  /* 0x00007300ff0677ac */ /* 0x000e620008000a00 */
[----:B0-----:R-:W-:-:S05]  /*0050*/  IMAD R7, R7, UR4, R0 ;  /* 0x0000000407077c24 */ /* 0x001fca000f8e0200 */
[----:B-1----:R-:W-:-:S04]  /*0060*/  ISETP.GE.U32.AND P0, PT, R7, UR6, PT ;  /* 0x0000000607007c0c */ /* 0x002fc8000bf06070 */
[----:B------:R-:W-:-:S13]  /*0070*/  ISETP.GE.AND.EX P0, PT, RZ, UR7, PT, P0 ;  /* 0x00000007ff007c0c */ /* 0x000fda000bf06300 */
[----:B------:R-:W-:Y:S05]  /*0080*/  @P0 EXIT ;  /* 0x000000000000094d */ /* 0x000fea0003800000 */
[----:B------:R-:W0:Y:S01]  /*0090*/  LDCU.64 UR8, c[0x0][0x3a0] ;  /* 0x00007400ff0877ac */ /* 0x000e220008000a00 */
[----:B------:R-:W-:Y:S01]  /*00a0*/  IMAD.MOV.U32 R16, RZ, RZ, RZ ;  /* 0x000000ffff107224 */ /* 0x000fe200078e00ff */
[----:B------:R-:W1:Y:S01]  /*00b0*/  LDCU.64 UR10, c[0x0][0x358] ;  /* 0x00006b00ff0a77ac */ /* 0x000e620008000a00 */
[----:B0-----:R-:W-:Y:S02]  /*00c0*/  UISETP.GE.U32.AND UP0, UPT, UR8, 0x1, UPT ;  /* 0x000000010800788c */ /* 0x001fe4000bf06070 */
[C---:B------:R-:W-:Y:S02]  /*00d0*/  IMAD.WIDE.U32 R4, R7.reuse, UR8, RZ ;  /* 0x0000000807047c25 */ /* 0x040fe4000f8e00ff */
[----:B------:R-:W-:Y:S02]  /*00e0*/  UISETP.GE.AND.EX UP0, UPT, UR9, URZ, UPT, UP0 ;  /* 0x000000ff0900728c */ /* 0x000fe4000bf06300 */
[----:B------:R-:W-:-:S07]  /*00f0*/  IMAD R9, R7, UR9, R5 ;  /* 0x0000000907097c24 */ /* 0x000fce000f8e0205 */
[----:B-1----:R-:W-:Y:S05]  /*0100*/  BRA.U !UP0, `(.L_x_11) ;  /* 0x0000000508f47547 */ /* 0x002fea000b800000 */
[----:B------:R-:W-:Y:S01]  /*0110*/  UISETP.GE.U32.AND UP1, UPT, UR8, 0x10, UPT ;  /* 0x000000100800788c */ /* 0x000fe2000bf26070 */
[----:B------:R-:W-:Y:S01]  /*0120*/  IMAD.MOV.U32 R16, RZ, RZ, RZ ;  /* 0x000000ffff107224 */ /* 0x000fe200078e00ff */
[----:B------:R-:W-:Y:S02]  /*0130*/  ULOP3.LUT UR12, UR8, 0xf, URZ, 0xc0, !UPT ;  /* 0x0000000f080c7892 */ /* 0x000fe4000f8ec0ff */
[----:B------:R-:W-:Y:S02]  /*0140*/  UISETP.GE.U32.AND.EX UP1, UPT, UR9, URZ, UPT, UP1 ;  /* 0x000000ff0900728c */ /* 0x000fe4000bf26110 */
[----:B------:R-:W-:Y:S01]  /*0150*/  UISETP.NE.U32.AND UP0, UPT, UR12, URZ, UPT ;  /* 0x000000ff0c00728c */ /* 0x000fe2000bf05070 */
[----:B------:R-:W-:Y:S01]  /*0160*/  UMOV UR6, URZ ;  /* 0x000000ff00067c82 */ /* 0x000fe20008000000 */
[----:B------:R-:W-:Y:S02]  /*0170*/  UMOV UR7, URZ ;  /* 0x000000ff00077c82 */ /* 0x000fe40008000000 */
[----:B------:R-:W-:-:S03]  /*0180*/  UISETP.NE.AND.EX UP0, UPT, URZ, URZ, UPT, UP0 ;  /* 0x000000ffff00728c */ /* 0x000fc6000bf05300 */
[----:B------:R-:W-:Y:S08]  /*0190*/  BRA.U !UP1, `(.L_x_12) ;  /* 0x0000000109bc7547 */ /* 0x000ff0000b800000 */
[----:B------:R-:W-:Y:S01]  /*01a0*/  IMAD.MOV.U32 R16, RZ, RZ, RZ ;  /* 0x000000ffff107224 */ /* 0x000fe200078e00ff */
[----:B------:R-:W0:Y:S01]  /*01b0*/  LDCU.64 UR14, c[0x0][0x380] ;  /* 0x00007000ff0e77ac */ /* 0x000e220008000a00 */
[----:B------:R-:W-:Y:S02]  /*01c0*/  ULOP3.LUT UR6, UR8, 0xfffffff0, URZ, 0xc0, !UPT ;  /* 0xfffffff008067892 */ /* 0x000fe4000f8ec0ff */
[----:B------:R-:W-:Y:S01]  /*01d0*/  ULOP3.LUT UR7, UR9, 0x7fffffff, URZ, 0xc0, !UPT ;  /* 0x7fffffff09077892 */ /* 0x000fe2000f8ec0ff */
[----:B------:R-:W-:Y:S01]  /*01e0*/  UMOV UR4, URZ ;  /* 0x000000ff00047c82 */ /* 0x000fe20008000000 */
[----:B------:R-:W-:-:S10]  /*01f0*/  UMOV UR5, URZ ;  /* 0x000000ff00057c82 */ /* 0x000fd40008000000 */
.L_x_13:
[----:B------:R-:W-:-:S04]  /*0200*/  IADD3 R0, P0, PT, R4, UR4, RZ ;  /* 0x0000000404007c10 */ /* 0x000fc8000ff1e0ff */
[----:B------:R-:W-:Y:S02]  /*0210*/  IADD3.X R3, PT, PT, R9, UR5, RZ, P0, !PT ;  /* 0x0000000509037c10 */ /* 0x000fe400087fe4ff */
[----:B0-----:R-:W-:-:S04]  /*0220*/  LEA R2, P0, R0, UR14, 0x2 ;  /* 0x0000000e00027c11 */ /* 0x001fc8000f8010ff */
[----:B------:R-:W-:-:S05]  /*0230*/  LEA.HI.X R3, R0, UR15, R3, 0x2, P0 ;  /* 0x0000000f00037c11 */ /* 0x000fca00080f1403 */
[----:B------:R-:W2:Y:S04]  /*0240*/  LDG.E.CONSTANT R17, desc[UR10][R2.64] ;  /* 0x0000000a02117981 */ /* 0x000ea8000c1e9900 */
[----:B------:R-:W3:Y:S04]  /*0250*/  LDG.E.CONSTANT R19, desc[UR10][R2.64+0x4] ;  /* 0x0000040a02137981 */ /* 0x000ee8000c1e9900 */
[----:B------:R-:W4:Y:S04]  /*0260*/  LDG.E.CONSTANT R21, desc[UR10][R2.64+0x8] ;  /* 0x0000080a02157981 */ /* 0x000f28000c1e9900 */
[----:B------:R-:W5:Y:S04]  /*0270*/  LDG.E.CONSTANT R23, desc[UR10][R2.64+0xc] ;  /* 0x00000c0a02177981 */ /* 0x000f68000c1e9900 */
        /* <DEDUP_REMOVED lines=11> */
[----:B------:R-:W5:Y:S01]  /*0330*/  LDG.E.CONSTANT R15, desc[UR10][R2.64+0x3c] ;  /* 0x00003c0a020f7981 */ /* 0x000f62000c1e9900 */
[----:B------:R-:W-:-:S04]  /*0340*/  UIADD3 UR4, UP2, UPT, UR4, 0x10, URZ ;  /* 0x0000001004047890 */ /* 0x000fc8000ff5e0ff */
[----:B------:R-:W-:Y:S02]  /*0350*/  UISETP.NE.U32.AND UP1, UPT, UR4, UR6, UPT ;  /* 0x000000060400728c */ /* 0x000fe4000bf25070 */
[----:B------:R-:W-:-:S04]  /*0360*/  UIADD3.X UR5, UPT, UPT, URZ, UR5, URZ, UP2, !UPT ;  /* 0x00000005ff057290 */ /* 0x000fc800097fe4ff */
[----:B------:R-:W-:Y:S01]  /*0370*/  UISETP.NE.AND.EX UP1, UPT, UR5, UR7, UPT, UP1 ;  /* 0x000000070500728c */ /* 0x000fe2000bf25310 */
[----:B--2---:R-:W-:-:S04]  /*0380*/  FFMA R16, R17, R17, R16 ;  /* 0x0000001111107223 */ /* 0x004fc80000000010 */
[----:B---3--:R-:W-:-:S04]  /*0390*/  FFMA R16, R19, R19, R16 ;  /* 0x0000001313107223 */ /* 0x008fc80000000010 */
[----:B----4-:R-:W-:-:S04]  /*03a0*/  FFMA R16, R21, R21, R16 ;  /* 0x0000001515107223 */ /* 0x010fc80000000010 */
[----:B-----5:R-:W-:-:S04]  /*03b0*/  FFMA R16, R23, R23, R16 ;  /* 0x0000001717107223 */ /* 0x020fc80000000010 */
[----:B------:R-:W-:-:S04]  /*03c0*/  FFMA R16, R25, R25, R16 ;  /* 0x0000001919107223 */ /* 0x000fc80000000010 */
        /* <DEDUP_REMOVED lines=10> */
[----:B------:R-:W-:Y:S01]  /*0470*/  FFMA R16, R15, R15, R0 ;  /* 0x0000000f0f107223 */ /* 0x000fe20000000000 */
[----:B------:R-:W-:Y:S06]  /*0480*/  BRA.U UP1, `(.L_x_13) ;  /* 0xfffffffd015c7547 */ /* 0x000fec000b83ffff */
.L_x_12:
[----:B------:R-:W-:Y:S05]  /*0490*/  BRA.U !UP0, `(.L_x_11) ;  /* 0x0000000508107547 */ /* 0x000fea000b800000 */
[----:B------:R-:W-:Y:S02]  /*04a0*/  UISETP.GE.U32.AND UP1, UPT, UR12, 0x8, UPT ;  /* 0x000000080c00788c */ /* 0x000fe4000bf26070 */
[----:B------:R-:W-:Y:S02]  /*04b0*/  ULOP3.LUT UR4, UR8, 0x7, URZ, 0xc0, !UPT ;  /* 0x0000000708047892 */ /* 0x000fe4000f8ec0ff */
[----:B------:R-:W-:Y:S02]  /*04c0*/  UISETP.GE.U32.AND.EX UP1, UPT, URZ, URZ, UPT, UP1 ;  /* 0x000000ffff00728c */ /* 0x000fe4000bf26110 */
[----:B------:R-:W-:-:S04]  /*04d0*/  UISETP.NE.U32.AND UP0, UPT, UR4, URZ, UPT ;  /* 0x000000ff0400728c */ /* 0x000fc8000bf05070 */
[----:B------:R-:W-:-:S03]  /*04e0*/  UISETP.NE.AND.EX UP0, UPT, URZ, URZ, UPT, UP0 ;  /* 0x000000ffff00728c */ /* 0x000fc6000bf05300 */
[----:B------:R-:W-:Y:S08]  /*04f0*/  BRA.U !UP1, `(.L_x_14) ;  /* 0x00000001095c7547 */ /* 0x000ff0000b800000 */
[----:B------:R-:W0:Y:S01]  /*0500*/  LDCU.64 UR12, c[0x0][0x380] ;  /* 0x00007000ff0c77ac */ /* 0x000e220008000a00 */
        /* <DEDUP_REMOVED lines=11> */
[----:B------:R-:W5:Y:S01]  /*05c0*/  LDG.E.CONSTANT R18, desc[UR10][R2.64+0x1c] ;  /* 0x00001c0a02127981 */ /* 0x000f62000c1e9900 */
[----:B------:R-:W-:-:S04]  /*05d0*/  UIADD3 UR6, UP1, UPT, UR6, 0x8, URZ ;  /* 0x0000000806067890 */ /* 0x000fc8000ff3e0ff */
[----:B------:R-:W-:Y:S01]  /*05e0*/  UIADD3.X UR7, UPT, UPT, URZ, UR7, URZ, UP1, !UPT ;  /* 0x00000007ff077290 */ /* 0x000fe20008ffe4ff */
[----:B--2---:R-:W-:-:S04]  /*05f0*/  FFMA R11, R11, R11, R16 ;  /* 0x0000000b0b0b7223 */ /* 0x004fc80000000010 */
[----:B---3--:R-:W-:-:S04]  /*0600*/  FFMA R11, R0, R0, R11 ;  /* 0x00000000000b7223 */ /* 0x008fc8000000000b */
[----:B----4-:R-:W-:-:S04]  /*0610*/  FFMA R11, R6, R6, R11 ;  /* 0x00000006060b7223 */ /* 0x010fc8000000000b */
[----:B-----5:R-:W-:-:S04]  /*0620*/  FFMA R11, R8, R8, R11 ;  /* 0x00000008080b7223 */ /* 0x020fc8000000000b */
[----:B------:R-:W-:-:S04]  /*0630*/  FFMA R11, R10, R10, R11 ;  /* 0x0000000a0a0b7223 */ /* 0x000fc8000000000b */
[----:B------:R-:W-:-:S04]  /*0640*/  FFMA R11, R12, R12, R11 ;  /* 0x0000000c0c0b7223 */ /* 0x000fc8000000000b */
[----:B------:R-:W-:-:S04]  /*0650*/  FFMA R11, R14, R14, R11 ;  /* 0x0000000e0e0b7223 */ /* 0x000fc8000000000b */
[----:B------:R-:W-:-:S07]  /*0660*/  FFMA R16, R18, R18, R11 ;  /* 0x0000001212107223 */ /* 0x000fce000000000b */
.L_x_14:
        /* <DEDUP_REMOVED lines=15> */
[----:B------:R-:W5:Y:S01]  /*0760*/  LDG.E.CONSTANT R8, desc[UR10][R2.64+0xc] ;  /* 0x00000c0a02087981 */ /* 0x000f62000c1e9900 */
[----:B------:R-:W-:-:S04]  /*0770*/  UIADD3 UR6, UP1, UPT, UR6, 0x4, URZ ;  /* 0x0000000406067890 */ /* 0x000fc8000ff3e0ff */
[----:B------:R-:W-:Y:S01]  /*0780*/  UIADD3.X UR7, UPT, UPT, URZ, UR7, URZ, UP1, !UPT ;  /* 0x00000007ff077290 */ /* 0x000fe20008ffe4ff */
[----:B--2---:R-:W-:-:S04]  /*0790*/  FFMA R11, R11, R11, R16 ;  /* 0x0000000b0b0b7223 */ /* 0x004fc80000000010 */
[----:B---3--:R-:W-:-:S04]  /*07a0*/  FFMA R11, R0, R0, R11 ;  /* 0x00000000000b7223 */ /* 0x008fc8000000000b */
[----:B----4-:R-:W-:-:S04]  /*07b0*/  FFMA R11, R6, R6, R11 ;  /* 0x00000006060b7223 */ /* 0x010fc8000000000b */
[----:B-----5:R-:W-:-:S07]  /*07c0*/  FFMA R16, R8, R8, R11 ;  /* 0x0000000808107223 */ /* 0x020fce000000000b */
.L_x_15:
[----:B------:R-:W-:Y:S05]  /*07d0*/  BRA.U !UP0, `(.L_x_11) ;  /* 0x0000000108407547 */ /* 0x000fea000b800000 */
[----:B------:R-:W0:Y:S01]  /*07e0*/  LDCU.64 UR12, c[0x0][0x380] ;  /* 0x00007000ff0c77ac */ /* 0x000e220008000a00 */
[----:B------:R-:W-:Y:S01]  /*07f0*/  UMOV UR4, URZ ;  /* 0x000000ff00047c82 */ /* 0x000fe20008000000 */
[----:B------:R-:W-:-:S05]  /*0800*/  UMOV UR5, URZ ;  /* 0x000000ff00057c82 */ /* 0x000fca0008000000 */
.L_x_16:
[----:B------:R-:W-:-:S04]  /*0810*/  IADD3 R0, P0, PT, R4, UR6, RZ ;  /* 0x0000000604007c10 */ /* 0x000fc8000ff1e0ff */
[----:B------:R-:W-:Y:S02]  /*0820*/  IADD3.X R3, PT, PT, R9, UR7, RZ, P0, !PT ;  /* 0x0000000709037c10 */ /* 0x000fe400087fe4ff */
[----:B0-----:R-:W-:-:S04]  /*0830*/  LEA R2, P0, R0, UR12, 0x2 ;  /* 0x0000000c00027c11 */ /* 0x001fc8000f8010ff */
[----:B------:R-:W-:-:S06]  /*0840*/  LEA.HI.X R3, R0, UR13, R3, 0x2, P0 ;  /* 0x0000000d00037c11 */ /* 0x000fcc00080f1403 */
[----:B------:R-:W2:Y:S01]  /*0850*/  LDG.E.CONSTANT R3, desc[UR10][R2.64] ;  /* 0x0000000a02037981 */ /* 0x000ea2000c1e9900 */
[----:B------:R-:W-:Y:S02]  /*0860*/  UIADD3 UR4, UP0, UPT, UR4, 0x1, URZ ;  /* 0x0000000104047890 */ /* 0x000fe4000ff1e0ff */
[----:B------:R-:W-:Y:S02]  /*0870*/  UIADD3 UR6, UP1, UPT, UR6, 0x1, URZ ;  /* 0x0000000106067890 */ /* 0x000fe4000ff3e0ff */
[----:B------:R-:W-:Y:S02]  /*0880*/  UIADD3.X UR5, UPT, UPT, URZ, UR5, URZ, UP0, !UPT ;  /* 0x00000005ff057290 */ /* 0x000fe400087fe4ff */
[----:B------:R-:W-:Y:S02]  /*0890*/  UISETP.NE.U32.AND UP0, UPT, UR4, UR8, UPT ;  /* 0x000000080400728c */ /* 0x000fe4000bf05070 */
[----:B------:R-:W-:Y:S02]  /*08a0*/  UIADD3.X UR7, UPT, UPT, URZ, UR7, URZ, UP1, !UPT ;  /* 0x00000007ff077290 */ /* 0x000fe40008ffe4ff */
[----:B------:R-:W-:Y:S01]  /*08b0*/  UISETP.NE.AND.EX UP0, UPT, UR5, URZ, UPT, UP0 ;  /* 0x000000ff0500728c */ /* 0x000fe2000bf05300 */
[----:B--2---:R-:W-:-:S08]  /*08c0*/  FFMA R16, R3, R3, R16 ;  /* 0x0000000303107223 */ /* 0x004fd00000000010 */
[----:B------:R-:W-:Y:S05]  /*08d0*/  BRA.U UP0, `(.L_x_16) ;  /* 0xfffffffd00cc7547 */ /* 0x000fea000b83ffff */
.L_x_11:
[----:B------:R-:W-:Y:S01]  /*08e0*/  VIADD R0, R16, 0xf3000000 ;  /* 0xf300000010007836 */ /* 0x000fe20000000000 */
[----:B------:R0:W1:Y:S01]  /*08f0*/  MUFU.RSQ R11, R16 ;  /* 0x00000010000b7308 */ /* 0x0000620000001400 */
[----:B------:R-:W-:Y:S03]  /*0900*/  BSSY.RECONVERGENT B0, `(.L_x_17) ;  /* 0x000000c000007945 */ /* 0x000fe60003800200 */
[----:B------:R-:W-:-:S13]  /*0910*/  ISETP.GT.U32.AND P0, PT, R0, 0x727fffff, PT ;  /* 0x727fffff0000780c */ /* 0x000fda0003f04070 */
[----:B01----:R-:W-:Y:S05]  /*0920*/  @!P0 BRA `(.L_x_18) ;  /* 0x0000000000148947 */ /* 0x003fea0003800000 */
[----:B------:R-:W-:Y:S02]  /*0930*/  MOV R0, R16 ;  /* 0x0000001000007202 */ /* 0x000fe40000000f00 */
[----:B------:R-:W-:-:S07]  /*0940*/  MOV R13, 0x960 ;  /* 0x00000960000d7802 */ /* 0x000fce0000000f00 */
[----:B------:R-:W-:Y:S05]  /*0950*/  CALL.REL.NOINC `($__internal_0_$__cuda_sm20_sqrt_rn_f32_slowpath) ;  /* 0x0000001000c07944 */ /* 0x000fea0003c00000 */
[----:B------:R-:W-:Y:S01]  /*0960*/  IMAD.MOV.U32 R6, RZ, RZ, R0 ;  /* 0x000000ffff067224 */ /* 0x000fe200078e0000 */
[----:B------:R-:W-:Y:S06]  /*0970*/  BRA `(.L_x_19) ;  /* 0x0000000000107947 */ /* 0x000fec0003800000 */
.L_x_18:
[C---:B------:R-:W-:Y:S01]  /*0980*/  FMUL.FTZ R3, R11.reuse, R16 ;  /* 0x000000100b037220 */ /* 0x040fe20000410000 */
[----:B------:R-:W-:-:S03]  /*0990*/  FMUL.FTZ R0, R11, 0.5 ;  /* 0x3f0000000b007820 */ /* 0x000fc60000410000 */
[----:B------:R-:W-:-:S04]  /*09a0*/  FFMA R6, -R3, R3, R16 ;  /* 0x0000000303067223 */ /* 0x000fc80000000110 */
[----:B------:R-:W-:-:S07]  /*09b0*/  FFMA R6, R6, R0, R3 ;  /* 0x0000000006067223 */ /* 0x000fce0000000003 */
.L_x_19:
[----:B------:R-:W-:Y:S05]  /*09c0*/  BSYNC.RECONVERGENT B0 ;  /* 0x0000000000007941 */ /* 0x000fea0003800200 */
.L_x_17:
[----:B------:R-:W0:Y:S02]  /*09d0*/  LDC.64 R2, c[0x0][0x3a8] ;  /* 0x0000ea00ff027b82 */ /* 0x000e240000000a00 */
[----:B0-----:R-:W-:-:S04]  /*09e0*/  ISETP.GE.U32.AND P0, PT, R2, 0x1, PT ;  /* 0x000000010200780c */ /* 0x001fc80003f06070 */
[----:B------:R-:W-:-:S13]  /*09f0*/  ISETP.GE.AND.EX P0, PT, R3, RZ, PT, P0 ;  /* 0x000000ff0300720c */ /* 0x000fda0003f06300 */
[----:B------:R-:W-:Y:S05]  /*0a00*/  @!P0 EXIT ;  /* 0x000000000000894d */ /* 0x000fea0003800000 */
[----:B------:R-:W0:Y:S02]  /*0a10*/  LDCU.64 UR8, c[0x0][0x3a0] ;  /* 0x00007400ff0877ac */ /* 0x000e240008000a00 */
[----:B0-----:R-:W-:-:S04]  /*0a20*/  UISETP.GE.U32.AND UP0, UPT, UR8, 0x1, UPT ;  /* 0x000000010800788c */ /* 0x001fc8000bf06070 */
[----:B------:R-:W-:-:S09]  /*0a30*/  UISETP.GE.AND.EX UP0, UPT, UR9, URZ, UPT, UP0 ;  /* 0x000000ff0900728c */ /* 0x000fd2000bf06300 */
[----:B------:R-:W-:Y:S05]  /*0a40*/  BRA.U !UP0, `(.L_x_20) ;  /* 0x0000000d08247547 */ /* 0x000fea000b800000 */
[----:B------:R-:W-:Y:S02]  /*0a50*/  ULOP3.LUT UR14, UR8, 0x7, URZ, 0xc0, !UPT ;  /* 0x00000007080e7892 */ /* 0x000fe4000f8ec0ff */
[----:B------:R-:W-:Y:S02]  /*0a60*/  ULOP3.LUT UR8, UR8, 0xfffffff8, URZ, 0xc0, !UPT ;  /* 0xfffffff808087892 */ /* 0x000fe4000f8ec0ff */
[----:B------:R-:W-:Y:S01]  /*0a70*/  ULOP3.LUT UR9, UR9, 0x7fffffff, URZ, 0xc0, !UPT ;  /* 0x7fffffff09097892 */ /* 0x000fe2000f8ec0ff */
[----:B------:R-:W-:Y:S01]  /*0a80*/  UMOV UR6, URZ ;  /* 0x000000ff00067c82 */ /* 0x000fe20008000000 */
[----:B------:R-:W-:-:S10]  /*0a90*/  UMOV UR7, URZ ;  /* 0x000000ff00077c82 */ /* 0x000fd40008000000 */
.L_x_31:
[----:B------:R-:W0:Y:S01]  /*0aa0*/  LDCU.128 UR16, c[0x0][0x3a0] ;  /* 0x00007400ff1077ac */ /* 0x000e220008000c00 */
[----:B------:R-:W-:Y:S02]  /*0ab0*/  IMAD.U32 R14, RZ, RZ, UR6 ;  /* 0x00000006ff0e7e24 */ /* 0x000fe4000f8e00ff */
[----:B------:R-:W-:Y:S01]  /*0ac0*/  IMAD.U32 R15, RZ, RZ, UR7 ;  /* 0x00000007ff0f7e24 */ /* 0x000fe2000f8e00ff */
[----:B------:R-:W1:Y:S01]  /*0ad0*/  LDCU.64 UR4, c[0x0][0x390] ;  /* 0x00007200ff0477ac */ /* 0x000e620008000a00 */
[----:B0-----:R-:W-:-:S04]  /*0ae0*/  IMAD.WIDE.U32 R14, R7, UR18, R14 ;  /* 0x00000012070e7c25 */ /* 0x001fc8000f8e000e */
[----:B------:R-:W-:Y:S02]  /*0af0*/  IMAD R3, R7, UR19, R15 ;  /* 0x0000001307037c24 */ /* 0x000fe4000f8e020f */
[----:B------:R-:W-:-:S03]  /*0b00*/  IMAD.SHL.U32 R8, R14, 0x4, RZ ;  /* 0x000000040e087824 */ /* 0x000fc600078e00ff */
[----:B------:R-:W-:Y:S02]  /*0b10*/  SHF.L.U64.HI R14, R14, 0x2, R3 ;  /* 0x000000020e0e7819 */ /* 0x000fe40000010203 */
[----:B-1----:R-:W-:-:S04]  /*0b20*/  IADD3 R10, P0, PT, R8, UR4, RZ ;  /* 0x00000004080a7c10 */ /* 0x002fc8000ff1e0ff */
[----:B------:R-:W-:-:S06]  /*0b30*/  IADD3.X R11, PT, PT, R14, UR5, RZ, P0, !PT ;  /* 0x000000050e0b7c10 */ /* 0x000fcc00087fe4ff */
[----:B------:R-:W2:Y:S01]  /*0b40*/  LDG.E.CONSTANT R11, desc[UR10][R10.64] ;  /* 0x0000000a0a0b7981 */ /* 0x000ea2000c1e9900 */
[----:B------:R-:W-:Y:S01]  /*0b50*/  UISETP.GE.U32.AND UP0, UPT, UR16, 0x8, UPT ;  /* 0x000000081000788c */ /* 0x000fe2000bf06070 */
[----:B------:R-:W-:Y:S02]  /*0b60*/  HFMA2 R0, -RZ, RZ, 0, 0 ;  /* 0x00000000ff007431 */ /* 0x000fe400000001ff */
[----:B------:R-:W-:Y:S01]  /*0b70*/  IMAD.MOV.U32 R17, RZ, RZ, RZ ;  /* 0x000000ffff117224 */ /* 0x000fe200078e00ff */
[----:B------:R-:W-:Y:S01]  /*0b80*/  UMOV UR4, URZ ;  /* 0x000000ff00047c82 */ /* 0x000fe20008000000 */
[----:B------:R-:W-:Y:S01]  /*0b90*/  UISETP.GE.U32.AND.EX UP0, UPT, UR17, URZ, UPT, UP0 ;  /* 0x000000ff1100728c */ /* 0x000fe2000bf06100 */
[----:B------:R-:W-:Y:S01]  /*0ba0*/  UMOV UR5, URZ ;  /* 0x000000ff00057c82 */ /* 0x000fe20008000000 */
[----:B--2---:R-:W-:-:S04]  /*0bb0*/  IMAD.WIDE.U32 R2, R11, UR16, RZ ;  /* 0x000000100b027c25 */ /* 0x004fc8000f8e00ff */
[----:B------:R-:W-:-:S03]  /*0bc0*/  IMAD R15, R11, UR17, R3 ;  /* 0x000000110b0f7c24 */ /* 0x000fc6000f8e0203 */
[----:B------:R-:W-:Y:S05]  /*0bd0*/  BRA.U !UP0, `(.L_x_21) ;  /* 0x0000000108dc7547 */ /* 0x000fea000b800000 */
[----:B------:R-:W0:Y:S01]  /*0be0*/  LDCU.64 UR4, c[0x0][0x380] ;  /* 0x00007000ff0477ac */ /* 0x000e220008000a00 */
[----:B------:R-:W-:Y:S01]  /*0bf0*/  IMAD.MOV.U32 R0, RZ, RZ, RZ ;  /* 0x000000ffff007224 */ /* 0x000fe200078e00ff */
[----:B0-----:R-:W-:Y:S02]  /*0c00*/  LEA R10, P0, R4, UR4, 0x2 ;  /* 0x00000004040a7c11 */ /* 0x001fe4000f8010ff */
[----:B------:R-:W-:Y:S01]  /*0c10*/  LEA R12, P2, R2, UR4, 0x2 ;  /* 0x00000004020c7c11 */ /* 0x000fe2000f8410ff */
[----:B------:R-:W-:Y:S01]  /*0c20*/  UMOV UR4, UR8 ;  /* 0x0000000800047c82 */ /* 0x000fe20008000000 */
[----:B------:R-:W-:Y:S02]  /*0c30*/  IADD3 R10, P1, PT, R10, 0x10, RZ ;  /* 0x000000100a0a7810 */ /* 0x000fe40007f3e0ff */
[----:B------:R-:W-:Y:S02]  /*0c40*/  IADD3 R12, P3, PT, R12, 0x10, RZ ;  /* 0x000000100c0c7810 */ /* 0x000fe40007f7e0ff */
[----:B------:R-:W-:-:S02]  /*0c50*/  LEA.HI.X R11, R4, UR5, R9, 0x2, P0 ;  /* 0x00000005040b7c11 */ /* 0x000fc400080f1409 */
[----:B------:R-:W-:Y:S01]  /*0c60*/  LEA.HI.X R13, R2, UR5, R15, 0x2, P2 ;  /* 0x00000005020d7c11 */ /* 0x000fe200090f140f */
[----:B------:R-:W-:Y:S02]  /*0c70*/  UMOV UR5, UR9 ;  /* 0x0000000900057c82 */ /* 0x000fe40008000000 */
[----:B------:R-:W-:Y:S02]  /*0c80*/  IMAD.X R11, RZ, RZ, R11, P1 ;  /* 0x000000ffff0b7224 */ /* 0x000fe400008e060b */
[----:B------:R-:W-:-:S07]  /*0c90*/  IMAD.X R13, RZ, RZ, R13, P3 ;  /* 0x000000ffff0d7224 */ /* 0x000fce00018e060d */
.L_x_22:
[----:B------:R-:W2:Y:S04]  /*0ca0*/  LDG.E.CONSTANT R22, desc[UR10][R10.64+-0x10] ;  /* 0xfffff00a0a167981 */ /* 0x000ea8000c1e9900 */
[----:B------:R-:W2:Y:S04]  /*0cb0*/  LDG.E.CONSTANT R23, desc[UR10][R12.64+-0x10] ;  /* 0xfffff00a0c177981 */ /* 0x000ea8000c1e9900 */
[----:B------:R-:W3:Y:S04]  /*0cc0*/  LDG.E.CONSTANT R24, desc[UR10][R10.64+-0xc] ;  /* 0xfffff40a0a187981 */ /* 0x000ee8000c1e9900 */
[----:B------:R-:W3:Y:S04]  /*0cd0*/  LDG.E.CONSTANT R20, desc[UR10][R12.64+-0xc] ;  /* 0xfffff40a0c147981 */ /* 0x000ee8000c1e9900 */
[----:B------:R-:W4:Y:S04]  /*0ce0*/  LDG.E.CONSTANT R21, desc[UR10][R10.64+-0x8] ;  /* 0xfffff80a0a157981 */ /* 0x000f28000c1e9900 */
[----:B------:R-:W4:Y:S04]  /*0cf0*/  LDG.E.CONSTANT R18, desc[UR10][R12.64+-0x8] ;  /* 0xfffff80a0c127981 */ /* 0x000f28000c1e9900 */
[----:B------:R-:W5:Y:S04]  /*0d00*/  LDG.E.CONSTANT R16, desc[UR10][R10.64+-0x4] ;  /* 0xfffffc0a0a107981 */ /* 0x000f68000c1e9900 */
[----:B------:R-:W5:Y:S01]  /*0d10*/  LDG.E.CONSTANT R19, desc[UR10][R12.64+-0x4] ;  /* 0xfffffc0a0c137981 */ /* 0x000f62000c1e9900 */
[-C--:B--2---:R-:W-:Y:S01]  /*0d20*/  FFMA R25, R22, R23.reuse, R17 ;  /* 0x0000001716197223 */ /* 0x084fe20000000011 */
[----:B------:R-:W-:-:S02]  /*0d30*/  FFMA R27, R23, R23, R0 ;  /* 0x00000017171b7223 */ /* 0x000fc40000000000 */
[----:B------:R-:W2:Y:S04]  /*0d40*/  LDG.E.CONSTANT R17, desc[UR10][R12.64] ;  /* 0x0000000a0c117981 */ /* 0x000ea8000c1e9900 */
[----:B------:R-:W2:Y:S01]  /*0d50*/  LDG.E.CONSTANT R0, desc[UR10][R10.64] ;  /* 0x0000000a0a007981 */ /* 0x000ea2000c1e9900 */
[----:B---3--:R-:W-:-:S03]  /*0d60*/  FFMA R24, R24, R20, R25 ;  /* 0x0000001418187223 */ /* 0x008fc60000000019 */
[----:B------:R-:W3:Y:S01]  /*0d70*/  LDG.E.CONSTANT R23, desc[UR10][R10.64+0x4] ;  /* 0x0000040a0a177981 */ /* 0x000ee2000c1e9900 */
[----:B------:R-:W-:-:S03]  /*0d80*/  FFMA R27, R20, R20, R27 ;  /* 0x00000014141b7223 */ /* 0x000fc6000000001b */
[----:B------:R-:W3:Y:S01]  /*0d90*/  LDG.E.CONSTANT R22, desc[UR10][R12.64+0x4] ;  /* 0x0000040a0c167981 */ /* 0x000ee2000c1e9900 */
[----:B----4-:R-:W-:-:S03]  /*0da0*/  FFMA R29, R21, R18, R24 ;  /* 0x00000012151d7223 */ /* 0x010fc60000000018 */
[----:B------:R-:W4:Y:S01]  /*0db0*/  LDG.E.CONSTANT R25, desc[UR10][R10.64+0x8] ;  /* 0x0000080a0a197981 */ /* 0x000f22000c1e9900 */
[----:B------:R-:W-:-:S03]  /*0dc0*/  FFMA R24, R18, R18, R27 ;  /* 0x0000001212187223 */ /* 0x000fc6000000001b */
[----:B------:R-:W4:Y:S04]  /*0dd0*/  LDG.E.CONSTANT R20, desc[UR10][R12.64+0x8] ;  /* 0x0000080a0c147981 */ /* 0x000f28000c1e9900 */
[----:B------:R-:W4:Y:S04]  /*0de0*/  LDG.E.CONSTANT R21, desc[UR10][R10.64+0xc] ;  /* 0x00000c0a0a157981 */ /* 0x000f28000c1e9900 */
[----:B------:R0:W4:Y:S01]  /*0df0*/  LDG.E.CONSTANT R18, desc[UR10][R12.64+0xc] ;  /* 0x00000c0a0c127981 */ /* 0x000122000c1e9900 */
[----:B------:R-:W-:Y:S01]  /*0e00*/  UIADD3 UR4, UP0, UPT, UR4, -0x8, URZ ;  /* 0xfffffff804047890 */ /* 0x000fe2000ff1e0ff */
[-C--:B-----5:R-:W-:Y:S01]  /*0e10*/  FFMA R29, R16, R19.reuse, R29 ;  /* 0x00000013101d7223 */ /* 0x0a0fe2000000001d */
[----:B------:R-:W-:-:S02]  /*0e20*/  FFMA R24, R19, R19, R24 ;  /* 0x0000001313187223 */ /* 0x000fc40000000018 */
[----:B------:R-:W-:Y:S02]  /*0e30*/  UIADD3.X UR5, UPT, UPT, UR5, -0x1, URZ, UP0, !UPT ;  /* 0xffffffff05057890 */ /* 0x000fe400087fe4ff */
[----:B------:R-:W-:-:S04]  /*0e40*/  UISETP.NE.U32.AND UP0, UPT, UR4, URZ, UPT ;  /* 0x000000ff0400728c */ /* 0x000fc8000bf05070 */
[----:B------:R-:W-:Y:S01]  /*0e50*/  UISETP.NE.AND.EX UP0, UPT, UR5, URZ, UPT, UP0 ;  /* 0x000000ff0500728c */ /* 0x000fe2000bf05300 */
[----:B0-----:R-:W-:Y:S02]  /*0e60*/  IADD3 R12, P1, PT, R12, 0x20, RZ ;  /* 0x000000200c0c7810 */ /* 0x001fe40007f3e0ff */
[----:B------:R-:W-:-:S03]  /*0e70*/  IADD3 R10, P0, PT, R10, 0x20, RZ ;  /* 0x000000200a0a7810 */ /* 0x000fc60007f1e0ff */
[----:B------:R-:W-:Y:S01]  /*0e80*/  IMAD.X R13, RZ, RZ, R13, P1 ;  /* 0x000000ffff0d7224 */ /* 0x000fe200008e060d */
[----:B------:R-:W-:Y:S01]  /*0e90*/  IADD3.X R11, PT, PT, RZ, R11, RZ, P0, !PT ;  /* 0x0000000bff0b7210 */ /* 0x000fe200007fe4ff */
[-C--:B--2---:R-:W-:Y:S01]  /*0ea0*/  FFMA R0, R0, R17.reuse, R29 ;  /* 0x0000001100007223 */ /* 0x084fe2000000001d */
[----:B------:R-:W-:-:S03]  /*0eb0*/  FFMA R17, R17, R17, R24 ;  /* 0x0000001111117223 */ /* 0x000fc60000000018 */
[-C--:B---3--:R-:W-:Y:S01]  /*0ec0*/  FFMA R0, R23, R22.reuse, R0 ;  /* 0x0000001617007223 */ /* 0x088fe20000000000 */
[----:B------:R-:W-:-:S03]  /*0ed0*/  FFMA R17, R22, R22, R17 ;  /* 0x0000001616117223 */ /* 0x000fc60000000011 */
[-C--:B----4-:R-:W-:Y:S01]  /*0ee0*/  FFMA R0, R25, R20.reuse, R0 ;  /* 0x0000001419007223 */ /* 0x090fe20000000000 */
[----:B------:R-:W-:-:S03]  /*0ef0*/  FFMA R19, R20, R20, R17 ;  /* 0x0000001414137223 */ /* 0x000fc60000000011 */
[-C--:B------:R-:W-:Y:S01]  /*0f00*/  FFMA R17, R21, R18.reuse, R0 ;  /* 0x0000001215117223 */ /* 0x080fe20000000000 */
[----:B------:R-:W-:Y:S01]  /*0f10*/  FFMA R0, R18, R18, R19 ;  /* 0x0000001212007223 */ /* 0x000fe20000000013 */
[----:B------:R-:W-:Y:S06]  /*0f20*/  BRA.U UP0, `(.L_x_22) ;  /* 0xfffffffd005c7547 */ /* 0x000fec000b83ffff */
[----:B------:R-:W-:Y:S01]  /*0f30*/  UMOV UR4, UR8 ;  /* 0x0000000800047c82 */ /* 0x000fe20008000000 */
[----:B------:R-:W-:-:S05]  /*0f40*/  UMOV UR5, UR9 ;  /* 0x0000000900057c82 */ /* 0x000fca0008000000 */
.L_x_21:
[----:B------:R-:W-:-:S04]  /*0f50*/  UISETP.NE.U32.AND UP0, UPT, UR14, URZ, UPT ;  /* 0x000000ff0e00728c */ /* 0x000fc8000bf05070 */
[----:B------:R-:W-:-:S09]  /*0f60*/  UISETP.NE.AND.EX UP0, UPT, URZ, URZ, UPT, UP0 ;  /* 0x000000ffff00728c */ /* 0x000fd2000bf05300 */
[----:B------:R-:W-:Y:S05]  /*0f70*/  BRA.U !UP0, `(.L_x_23) ;  /* 0x0000000508247547 */ /* 0x000fea000b800000 */
[----:B------:R-:W-:Y:S02]  /*0f80*/  UIADD3 UR12, UP0, UPT, UR14, -0x1, URZ ;  /* 0xffffffff0e0c7890 */ /* 0x000fe4000ff1e0ff */
[----:B------:R-:W-:Y:S02]  /*0f90*/  ULOP3.LUT UR15, UR16, 0x3, URZ, 0xc0, !UPT ;  /* 0x00000003100f7892 */ /* 0x000fe4000f8ec0ff */
[----:B------:R-:W-:Y:S02]  /*0fa0*/  UIADD3.X UR13, UPT, UPT, URZ, -0x1, URZ, UP0, !UPT ;  /* 0xffffffffff0d7890 */ /* 0x000fe400087fe4ff */
[----:B------:R-:W-:Y:S02]  /*0fb0*/  UISETP.GE.U32.AND UP1, UPT, UR12, 0x3, UPT ;  /* 0x000000030c00788c */ /* 0x000fe4000bf26070 */
[----:B------:R-:W-:Y:S02]  /*0fc0*/  UISETP.NE.U32.AND UP0, UPT, UR15, URZ, UPT ;  /* 0x000000ff0f00728c */ /* 0x000fe4000bf05070 */
[----:B------:R-:W-:-:S02]  /*0fd0*/  UISETP.GE.U32.AND.EX UP1, UPT, UR13, URZ, UPT, UP1 ;  /* 0x000000ff0d00728c */ /* 0x000fc4000bf26110 */
[----:B------:R-:W-:-:S07]  /*0fe0*/  UISETP.NE.AND.EX UP0, UPT, URZ, URZ, UPT, UP0 ;  /* 0x000000ffff00728c */ /* 0x000fce000bf05300 */
[----:B------:R-:W-:Y:S05]  /*0ff0*/  BRA.U !UP1, `(.L_x_24) ;  /* 0x00000001096c7547 */ /* 0x000fea000b800000 */
[----:B------:R-:W0:Y:S01]  /*1000*/  LDCU.64 UR12, c[0x0][0x380] ;  /* 0x00007000ff0c77ac */ /* 0x000e220008000a00 */
[----:B------:R-:W-:Y:S02]  /*1010*/  IADD3 R13, P0, PT, R4, UR4, RZ ;  /* 0x00000004040d7c10 */ /* 0x000fe4000ff1e0ff */
[----:B------:R-:W-:Y:S02]  /*1020*/  IADD3 R11, P1, PT, R2, UR4, RZ ;  /* 0x00000004020b7c10 */ /* 0x000fe4000ff3e0ff */
[----:B------:R-:W-:Y:S02]  /*1030*/  IADD3.X R18, PT, PT, R9, UR5, RZ, P0, !PT ;  /* 0x0000000509127c10 */ /* 0x000fe400087fe4ff */
[----:B------:R-:W-:Y:S02]  /*1040*/  IADD3.X R16, PT, PT, R15, UR5, RZ, P1, !PT ;  /* 0x000000050f107c10 */ /* 0x000fe40008ffe4ff */
[----:B0-----:R-:W-:Y:S02]  /*1050*/  LEA R12, P0, R13, UR12, 0x2 ;  /* 0x0000000c0d0c7c11 */ /* 0x001fe4000f8010ff */
[----:B------:R-:W-:-:S02]  /*1060*/  LEA R10, P1, R11, UR12, 0x2 ;  /* 0x0000000c0b0a7c11 */ /* 0x000fc4000f8210ff */
        /* <DEDUP_REMOVED lines=10> */
[----:B------:R-:W-:-:S04]  /*1110*/  UIADD3 UR4, UP1, UPT, UR4, 0x4, URZ ;  /* 0x0000000404047890 */ /* 0x000fc8000ff3e0ff */
[----:B------:R-:W-:Y:S01]  /*1120*/  UIADD3.X UR5, UPT, UPT, URZ, UR5, URZ, UP1, !UPT ;  /* 0x00000005ff057290 */ /* 0x000fe20008ffe4ff */
[-C--:B--2---:R-:W-:Y:S01]  /*1130*/  FFMA R16, R16, R19.reuse, R17 ;  /* 0x0000001310107223 */ /* 0x084fe20000000011 */
[----:B------:R-:W-:-:S03]  /*1140*/  FFMA R0, R19, R19, R0 ;  /* 0x0000001313007223 */ /* 0x000fc60000000000 */
[-C--:B---3--:R-:W-:Y:S01]  /*1150*/  FFMA R16, R21, R23.reuse, R16 ;  /* 0x0000001715107223 */ /* 0x088fe20000000010 */
[----:B------:R-:W-:-:S03]  /*1160*/  FFMA R0, R23, R23, R0 ;  /* 0x0000001717007223 */ /* 0x000fc60000000000 */
[-C--:B----4-:R-:W-:Y:S01]  /*1170*/  FFMA R16, R25, R27.reuse, R16 ;  /* 0x0000001b19107223 */ /* 0x090fe20000000010 */
[----:B------:R-:W-:-:S03]  /*1180*/  FFMA R0, R27, R27, R0 ;  /* 0x0000001b1b007223 */ /* 0x000fc60000000000 */
[-C--:B-----5:R-:W-:Y:S01]  /*1190*/  FFMA R17, R29, R18.reuse, R16 ;  /* 0x000000121d117223 */ /* 0x0a0fe20000000010 */
[----:B------:R-:W-:-:S07]  /*11a0*/  FFMA R0, R18, R18, R0 ;  /* 0x0000001212007223 */ /* 0x000fce0000000000 */
.L_x_24:
[----:B------:R-:W-:Y:S05]  /*11b0*/  BRA.U !UP0, `(.L_x_23) ;  /* 0x0000000108947547 */ /* 0x000fea000b800000 */
[----:B------:R-:W-:Y:S02]  /*11c0*/  UISETP.NE.U32.AND UP0, UPT, UR15, 0x1, UPT ;  /* 0x000000010f00788c */ /* 0x000fe4000bf05070 */
[----:B------:R-:W-:Y:S02]  /*11d0*/  ULOP3.LUT UP1, URZ, UR16, 0x1, URZ, 0xc0, !UPT ;  /* 0x0000000110ff7892 */ /* 0x000fe4000f82c0ff */
[----:B------:R-:W-:-:S09]  /*11e0*/  UISETP.NE.AND.EX UP0, UPT, URZ, URZ, UPT, UP0 ;  /* 0x000000ffff00728c */ /* 0x000fd2000bf05300 */
        /* <DEDUP_REMOVED lines=13> */
[----:B------:R-:W3:Y:S01]  /*12c0*/  LDG.E.CONSTANT R23, desc[UR10][R10.64+0x4] ;  /* 0x0000040a0a177981 */ /* 0x000ee2000c1e9900 */
[----:B------:R-:W-:-:S04]  /*12d0*/  UIADD3 UR4, UP0, UPT, UR4, 0x2, URZ ;  /* 0x0000000204047890 */ /* 0x000fc8000ff1e0ff */
[----:B------:R-:W-:Y:S01]  /*12e0*/  UIADD3.X UR5, UPT, UPT, URZ, UR5, URZ, UP0, !UPT ;  /* 0x00000005ff057290 */ /* 0x000fe200087fe4ff */
[-C--:B--2---:R-:W-:Y:S01]  /*12f0*/  FFMA R16, R16, R19.reuse, R17 ;  /* 0x0000001310107223 */ /* 0x084fe20000000011 */
[----:B------:R-:W-:-:S03]  /*1300*/  FFMA R0, R19, R19, R0 ;  /* 0x0000001313007223 */ /* 0x000fc60000000000 */
[-C--:B---3--:R-:W-:Y:S01]  /*1310*/  FFMA R17, R21, R23.reuse, R16 ;  /* 0x0000001715117223 */ /* 0x088fe20000000010 */
[----:B------:R-:W-:-:S07]  /*1320*/  FFMA R0, R23, R23, R0 ;  /* 0x0000001717007223 */ /* 0x000fce0000000000 */
.L_x_25:
        /* <DEDUP_REMOVED lines=9> */
[----:B------:R-:W-:-:S04]  /*13c0*/  LEA.HI.X R11, R11, UR13, R16, 0x2, P0 ;  /* 0x0000000d0b0b7c11 */ /* 0x000fc800080f1410 */
[----:B------:R-:W2:Y:S04]  /*13d0*/  LDG.E.CONSTANT R3, desc[UR10][R2.64] ;  /* 0x0000000a02037981 */ /* 0x000ea8000c1e9900 */
[----:B------:R-:W3:Y:S01]  /*13e0*/  LDG.E.CONSTANT R10, desc[UR10][R10.64] ;  /* 0x0000000a0a0a7981 */ /* 0x000ee2000c1e9900 */
[-C--:B--2---:R-:W-:Y:S01]  /*13f0*/  FFMA R0, R3, R3.reuse, R0 ;  /* 0x0000000303007223 */ /* 0x084fe20000000000 */
[----:B---3--:R-:W-:-:S07]  /*1400*/  FFMA R17, R10, R3, R17 ;  /* 0x000000030a117223 */ /* 0x008fce0000000011 */
.L_x_23:
[----:B------:R-:W-:Y:S01]  /*1410*/  VIADD R2, R0, 0xf3000000 ;  /* 0xf300000000027836 */ /* 0x000fe20000000000 */
[----:B------:R0:W1:Y:S01]  /*1420*/  MUFU.RSQ R11, R0 ;  /* 0x00000000000b7308 */ /* 0x0000620000001400 */
[----:B------:R-:W-:Y:S03]  /*1430*/  BSSY.RECONVERGENT B0, `(.L_x_26) ;  /* 0x000000b000007945 */ /* 0x000fe60003800200 */
[----:B------:R-:W-:-:S13]  /*1440*/  ISETP.GT.U32.AND P0, PT, R2, 0x727fffff, PT ;  /* 0x727fffff0200780c */ /* 0x000fda0003f04070 */
[----:B01----:R-:W-:Y:S05]  /*1450*/  @!P0 BRA `(.L_x_27) ;  /* 0x0000000000108947 */ /* 0x003fea0003800000 */
[----:B------:R-:W-:-:S07]  /*1460*/  MOV R13, 0x1480 ;  /* 0x00001480000d7802 */ /* 0x000fce0000000f00 */
[----:B------:R-:W-:Y:S05]  /*1470*/  CALL.REL.NOINC `($__internal_0_$__cuda_sm20_sqrt_rn_f32_slowpath) ;  /* 0x0000000400f87944 */ /* 0x000fea0003c00000 */
[----:B------:R-:W-:Y:S01]  /*1480*/  IMAD.MOV.U32 R3, RZ, RZ, R0 ;  /* 0x000000ffff037224 */ /* 0x000fe200078e0000 */
[----:B------:R-:W-:Y:S06]  /*1490*/  BRA `(.L_x_28) ;  /* 0x0000000000107947 */ /* 0x000fec0003800000 */
.L_x_27:
[C---:B------:R-:W-:Y:S01]  /*14a0*/  FMUL.FTZ R3, R11.reuse, R0 ;  /* 0x000000000b037220 */ /* 0x040fe20000410000 */
[----:B------:R-:W-:-:S03]  /*14b0*/  FMUL.FTZ R2, R11, 0.5 ;  /* 0x3f0000000b027820 */ /* 0x000fc60000410000 */
[----:B------:R-:W-:-:S04]  /*14c0*/  FFMA R0, -R3, R3, R0 ;  /* 0x0000000303007223 */ /* 0x000fc80000000100 */
[----:B------:R-:W-:-:S07]  /*14d0*/  FFMA R3, R0, R2, R3 ;  /* 0x0000000200037223 */ /* 0x000fce0000000003 */
.L_x_28:
[----:B------:R-:W-:Y:S05]  /*14e0*/  BSYNC.RECONVERGENT B0 ;  /* 0x0000000000007941 */ /* 0x000fea0003800200 */
.L_x_26:
[----:B------:R-:W-:Y:S01]  /*14f0*/  FMUL R10, R3, R6 ;  /* 0x00000006030a7220 */ /* 0x000fe20000400000 */
[----:B------:R-:W-:Y:S03]  /*1500*/  BSSY.RECONVERGENT B0, `(.L_x_29) ;  /* 0x000000e000007945 */ /* 0x000fe60003800200 */
[----:B------:R-:W0:Y:S01]  /*1510*/  MUFU.RCP R0, R10 ;  /* 0x0000000a00007308 */ /* 0x000e220000001000 */
[----:B------:R-:W-:-:S07]  /*1520*/  FSETP.GT.AND P2, PT, R10, RZ, PT ;  /* 0x000000ff0a00720b */ /* 0x000fce0003f44000 */
[----:B------:R-:W1:Y:S01]  /*1530*/  FCHK P0, R17, R10 ;  /* 0x0000000a11007302 */ /* 0x000e620000000000 */
[----:B0-----:R-:W-:-:S04]  /*1540*/  FFMA R3, -R10, R0, 1 ;  /* 0x3f8000000a037423 */ /* 0x001fc80000000100 */
[----:B------:R-:W-:-:S04]  /*1550*/  FFMA R0, R0, R3, R0 ;  /* 0x0000000300007223 */ /* 0x000fc80000000000 */
[----:B------:R-:W-:-:S04]  /*1560*/  FFMA R2, R0, R17, RZ ;  /* 0x0000001100027223 */ /* 0x000fc800000000ff */
[----:B------:R-:W-:-:S04]  /*1570*/  FFMA R3, -R10, R2, R17 ;  /* 0x000000020a037223 */ /* 0x000fc80000000111 */
[----:B------:R-:W-:Y:S01]  /*1580*/  FFMA R0, R0, R3, R2 ;  /* 0x0000000300007223 */ /* 0x000fe20000000002 */
[----:B-1----:R-:W-:Y:S06]  /*1590*/  @!P0 BRA `(.L_x_30) ;  /* 0x0000000000108947 */ /* 0x002fec0003800000 */
[----:B------:R-:W-:Y:S01]  /*15a0*/  IMAD.MOV.U32 R0, RZ, RZ, R17 ;  /* 0x000000ffff007224 */ /* 0x000fe200078e0011 */
[----:B------:R-:W-:Y:S02]  /*15b0*/  MOV R3, R10 ;  /* 0x0000000a00037202 */ /* 0x000fe40000000f00 */
[----:B------:R-:W-:-:S07]  /*15c0*/  MOV R2, 0x15e0 ;  /* 0x000015e000027802 */ /* 0x000fce0000000f00 */
[----:B------:R-:W-:Y:S05]  /*15d0*/  CALL.REL.NOINC `($__internal_1_$__cuda_sm3x_div_rn_noftz_f32_slowpath) ;  /* 0x0000000400fc7944 */ /* 0x000fea0003c00000 */
.L_x_30:
[----:B------:R-:W-:Y:S05]  /*15e0*/  BSYNC.RECONVERGENT B0 ;  /* 0x0000000000007941 */ /* 0x000fea0003800200 */
.L_x_29:
[----:B------:R-:W0:Y:S01]  /*15f0*/  LDCU.64 UR4, c[0x0][0x388] ;  /* 0x00007100ff0477ac */ /* 0x000e220008000a00 */
[----:B------:R-:W1:Y:S01]  /*1600*/  LDC.64 R12, c[0x0][0x3a8] ;  /* 0x0000ea00ff0c7b82 */ /* 0x000e620000000a00 */
[----:B------:R-:W-:-:S05]  /*1610*/  FADD R0, -R0, 1 ;  /* 0x3f80000000007421 */ /* 0x000fca0000000100 */
[----:B------:R-:W-:Y:S02]  /*1620*/  FSEL R11, R0, 1, P2 ;  /* 0x3f800000000b7808 */ /* 0x000fe40001000000 */
[----:B0-----:R-:W-:Y:S01]  /*1630*/  IADD3 R2, P0, PT, R8, UR4, RZ ;  /* 0x0000000408027c10 */ /* 0x001fe2000ff1e0ff */
[----:B------:R-:W-:-:S03]  /*1640*/  UIADD3 UR4, UP0, UPT, UR6, 0x1, URZ ;  /* 0x0000000106047890 */ /* 0x000fc6000ff1e0ff */
[----:B------:R-:W-:Y:S01]  /*1650*/  IADD3.X R3, PT, PT, R14, UR5, RZ, P0, !PT ;  /* 0x000000050e037c10 */ /* 0x000fe200087fe4ff */
[----:B------:R-:W-:Y:S02]  /*1660*/  UIADD3.X UR5, UPT, UPT, URZ, UR7, URZ, UP0, !UPT ;  /* 0x00000007ff057290 */ /* 0x000fe400087fe4ff */
[----:B-1----:R-:W-:Y:S02]  /*1670*/  ISETP.NE.U32.AND P0, PT, R12, UR4, PT ;  /* 0x000000040c007c0c */ /* 0x002fe4000bf05070 */
[----:B------:R0:W-:Y:S02]  /*1680*/  STG.E desc[UR10][R2.64], R11 ;  /* 0x0000000b02007986 */ /* 0x0001e4000c10190a */
[----:B------:R-:W-:-:S13]  /*1690*/  ISETP.NE.AND.EX P0, PT, R13, UR5, PT, P0 ;  /* 0x000000050d007c0c */ /* 0x000fda000bf05300 */
[----:B0-----:R-:W-:Y:S05]  /*16a0*/  @!P0 EXIT ;  /* 0x000000000000894d */ /* 0x001fea0003800000 */
[----:B------:R-:W-:Y:S01]  /*16b0*/  UMOV UR6, UR4 ;  /* 0x0000000400067c82 */ /* 0x000fe20008000000 */
[----:B------:R-:W-:Y:S01]  /*16c0*/  UMOV UR7, UR5 ;  /* 0x0000000500077c82 */ /* 0x000fe20008000000 */
[----:B------:R-:W-:Y:S05]  /*16d0*/  BRA `(.L_x_31) ;  /* 0xfffffff000f07947 */ /* 0x000fea000383ffff */
.L_x_20:
[----:B------:R-:W-:Y:S01]  /*16e0*/  FMUL R3, RZ, R6 ;  /* 0x00000006ff037220 */ /* 0x000fe20000400000 */
[----:B------:R-:W-:Y:S03]  /*16f0*/  BSSY.RECONVERGENT B0, `(.L_x_32) ;  /* 0x0000006000007945 */ /* 0x000fe60003800200 */
[----:B------:R-:W0:Y:S02]  /*1700*/  FCHK P0, RZ, R3 ;  /* 0x00000003ff007302 */ /* 0x000e240000000000 */
[----:B0-----:R-:W-:Y:S05]  /*1710*/  @!P0 BRA `(.L_x_33) ;  /* 0x00000000000c8947 */ /* 0x001fea0003800000 */
[----:B------:R-:W-:Y:S01]  /*1720*/  IMAD.MOV.U32 R0, RZ, RZ, RZ ;  /* 0x000000ffff007224 */ /* 0x000fe200078e00ff */
[----:B------:R-:W-:-:S07]  /*1730*/  MOV R2, 0x1750 ;  /* 0x0000175000027802 */ /* 0x000fce0000000f00 */
[----:B------:R-:W-:Y:S05]  /*1740*/  CALL.REL.NOINC `($__internal_1_$__cuda_sm3x_div_rn_noftz_f32_slowpath) ;  /* 0x0000000400a07944 */ /* 0x000fea0003c00000 */
.L_x_33:
[----:B------:R-:W-:Y:S05]  /*1750*/  BSYNC.RECONVERGENT B0 ;  /* 0x0000000000007941 */ /* 0x000fea0003800200 */
.L_x_32:
[----:B------:R-:W0:Y:S01]  /*1760*/  LDC.64 R2, c[0x0][0x3a8] ;  /* 0x0000ea00ff027b82 */ /* 0x000e220000000a00 */
[----:B------:R-:W-:Y:S02]  /*1770*/  IMAD.MOV.U32 R0, RZ, RZ, RZ ;  /* 0x000000ffff007224 */ /* 0x000fe400078e00ff */
[----:B------:R-:W-:Y:S01]  /*1780*/  IMAD.MOV.U32 R5, RZ, RZ, RZ ;  /* 0x000000ffff057224 */ /* 0x000fe200078e00ff */
[C---:B0-----:R-:W-:Y:S02]  /*1790*/  ISETP.GE.U32.AND P1, PT, R2.reuse, 0x8, PT ;  /* 0x000000080200780c */ /* 0x041fe40003f26070 */
[----:B------:R-:W-:Y:S02]  /*17a0*/  LOP3.LUT R4, R2, 0x7, RZ, 0xc0, !PT ;  /* 0x0000000702047812 */ /* 0x000fe400078ec0ff */
        /* <DEDUP_REMOVED lines=9> */
.L_x_35:
[----:B-1----:R-:W-:Y:S01]  /*1840*/  IMAD.WIDE.U32 R10, R7, R2, UR4 ;  /* 0x00000004070a7e25 */ /* 0x002fe2000f8e0002 */
[----:B------:R-:W-:-:S03]  /*1850*/  UIADD3 UR4, UP0, UPT, UR4, 0x8, URZ ;  /* 0x0000000804047890 */ /* 0x000fc6000ff1e0ff */
[----:B------:R-:W-:Y:S01]  /*1860*/  IMAD R9, R7, R3, R11 ;  /* 0x0000000307097224 */ /* 0x000fe200078e020b */
[C---:B0-----:R-:W-:Y:S01]  /*1870*/  LEA R8, P1, R10.reuse, UR6, 0x2 ;  /* 0x000000060a087c11 */ /* 0x041fe2000f8210ff */
[----:B------:R-:W-:Y:S01]  /*1880*/  IMAD.MOV.U32 R11, RZ, RZ, 0x3f800000 ;  /* 0x3f800000ff0b7424 */ /* 0x000fe200078e00ff */
[----:B------:R-:W-:Y:S02]  /*1890*/  UIADD3.X UR5, UPT, UPT, URZ, UR5, URZ, UP0, !UPT ;  /* 0x00000005ff057290 */ /* 0x000fe400087fe4ff */
[----:B------:R-:W-:Y:S02]  /*18a0*/  LEA.HI.X R9, R10, UR7, R9, 0x2, P1 ;  /* 0x000000070a097c11 */ /* 0x000fe400088f1409 */
[----:B------:R-:W-:-:S03]  /*18b0*/  ISETP.NE.U32.AND P1, PT, R0, UR4, PT ;  /* 0x0000000400007c0c */ /* 0x000fc6000bf25070 */
[----:B------:R1:W-:Y:S01]  /*18c0*/  STG.E desc[UR10][R8.64], R11 ;  /* 0x0000000b08007986 */ /* 0x0003e2000c10190a */
[----:B------:R-:W-:-:S03]  /*18d0*/  ISETP.NE.AND.EX P1, PT, R5, UR5, PT, P1 ;  /* 0x0000000505007c0c */ /* 0x000fc6000bf25310 */
[----:B------:R1:W-:Y:S04]  /*18e0*/  STG.E desc[UR10][R8.64+0x4], R11 ;  /* 0x0000040b08007986 */ /* 0x0003e8000c10190a */
[----:B------:R1:W-:Y:S04]  /*18f0*/  STG.E desc[UR10][R8.64+0x8], R11 ;  /* 0x0000080b08007986 */ /* 0x0003e8000c10190a */
[----:B------:R1:W-:Y:S04]  /*1900*/  STG.E desc[UR10][R8.64+0xc], R11 ;  /* 0x00000c0b08007986 */ /* 0x0003e8000c10190a */
[----:B------:R1:W-:Y:S04]  /*1910*/  STG.E desc[UR10][R8.64+0x10], R11 ;  /* 0x0000100b08007986 */ /* 0x0003e8000c10190a */
[----:B------:R1:W-:Y:S04]  /*1920*/  STG.E desc[UR10][R8.64+0x14], R11 ;  /* 0x0000140b08007986 */ /* 0x0003e8000c10190a */
[----:B------:R1:W-:Y:S04]  /*1930*/  STG.E desc[UR10][R8.64+0x18], R11 ;  /* 0x0000180b08007986 */ /* 0x0003e8000c10190a */
[----:B------:R1:W-:Y:S01]  /*1940*/  STG.E desc[UR10][R8.64+0x1c], R11 ;  /* 0x00001c0b08007986 */ /* 0x0003e2000c10190a */
[----:B------:R-:W-:Y:S05]  /*1950*/  @P1 BRA `(.L_x_35) ;  /* 0xfffffffc00b81947 */ /* 0x000fea000383ffff */
.L_x_34:
        /* <DEDUP_REMOVED lines=8> */
[----:B------:R-:W-:-:S05]  /*19e0*/  MOV R4, R0 ;  /* 0x0000000000047202 */ /* 0x000fca0000000f00 */
[----:B-1----:R-:W-:-:S04]  /*19f0*/  IMAD.WIDE.U32 R10, R7, R2, R4 ;  /* 0x00000002070a7225 */ /* 0x002fc800078e0004 */
[----:B------:R-:W-:Y:S02]  /*1a00*/  IMAD R9, R7, R3, R11 ;  /* 0x0000000307097224 */ /* 0x000fe400078e020b */
[----:B------:R-:W-:Y:S01]  /*1a10*/  IMAD.MOV.U32 R11, RZ, RZ, 0x3f800000 ;  /* 0x3f800000ff0b7424 */ /* 0x000fe200078e00ff */
[----:B0-----:R-:W-:-:S04]  /*1a20*/  LEA R8, P0, R10, UR4, 0x2 ;  /* 0x000000040a087c11 */ /* 0x001fc8000f8010ff */
[----:B------:R-:W-:Y:S02]  /*1a30*/  LEA.HI.X R9, R10, UR5, R9, 0x2, P0 ;  /* 0x000000050a097c11 */ /* 0x000fe400080f1409 */
[----:B------:R-:W-:-:S03]  /*1a40*/  IADD3 R0, P0, PT, R0, 0x4, RZ ;  /* 0x0000000400007810 */ /* 0x000fc60007f1e0ff */
[----:B------:R0:W-:Y:S02]  /*1a50*/  STG.E desc[UR10][R8.64], R11 ;  /* 0x0000000b08007986 */ /* 0x0001e4000c10190a */
[----:B------:R-:W-:Y:S02]  /*1a60*/  IMAD.X R5, RZ, RZ, R5, P0 ;  /* 0x000000ffff057224 */ /* 0x000fe400000e0605 */
[----:B------:R0:W-:Y:S04]  /*1a70*/  STG.E desc[UR10][R8.64+0x4], R11 ;  /* 0x0000040b08007986 */ /* 0x0001e8000c10190a */
[----:B------:R0:W-:Y:S04]  /*1a80*/  STG.E desc[UR10][R8.64+0x8], R11 ;  /* 0x0000080b08007986 */ /* 0x0001e8000c10190a */
[----:B------:R0:W-:Y:S02]  /*1a90*/  STG.E desc[UR10][R8.64+0xc], R11 ;  /* 0x00000c0b08007986 */ /* 0x0001e4000c10190a */
.L_x_36:
[----:B------:R-:W-:Y:S05]  /*1aa0*/  @!P1 EXIT ;  /* 0x000000000000994d */ /* 0x000fea0003800000 */
[----:B------:R-:W-:Y:S02]  /*1ab0*/  ISETP.NE.U32.AND P0, PT, R6, 0x1, PT ;  /* 0x000000010600780c */ /* 0x000fe40003f05070 */
[----:B------:R-:W-:Y:S02]  /*1ac0*/  LOP3.LUT R4, R2, 0x1, RZ, 0xc0, !PT ;  /* 0x0000000102047812 */ /* 0x000fe400078ec0ff */
[----:B------:R-:W-:Y:S02]  /*1ad0*/  ISETP.NE.AND.EX P0, PT, RZ, RZ, PT, P0 ;  /* 0x000000ffff00720c */ /* 0x000fe40003f05300 */
[----:B------:R-:W-:-:S04]  /*1ae0*/  ISETP.NE.U32.AND P1, PT, R4, 0x1, PT ;  /* 0x000000010400780c */ /* 0x000fc80003f25070 */
[----:B------:R-:W-:-:S07]  /*1af0*/  ISETP.NE.U32.AND.EX P1, PT, RZ, RZ, PT, P1 ;  /* 0x000000ffff00720c */ /* 0x000fce0003f25110 */
[----:B------:R-:W-:Y:S06]  /*1b00*/  @!P0 BRA `(.L_x_37) ;  /* 0x00000000002c8947 */ /* 0x000fec0003800000 */
[----:B------:R-:W2:Y:S01]  /*1b10*/  LDCU.64 UR4, c[0x0][0x388] ;  /* 0x00007100ff0477ac */ /* 0x000ea20008000a00 */
[----:B------:R-:W-:-:S04]  /*1b20*/  IMAD.MOV.U32 R4, RZ, RZ, R0 ;  /* 0x000000ffff047224 */ /* 0x000fc800078e0000 */
[----:B01----:R-:W-:-:S04]  /*1b30*/  IMAD.WIDE.U32 R8, R7, R2, R4 ;  /* 0x0000000207087225 */ /* 0x003fc800078e0004 */
[----:B------:R-:W-:Y:S01]  /*1b40*/  IMAD R9, R7, R3, R9 ;  /* 0x0000000307097224 */ /* 0x000fe200078e0209 */
[----:B--2---:R-:W-:-:S04]  /*1b50*/  LEA R10, P0, R8, UR4, 0x2 ;  /* 0x00000004080a7c11 */ /* 0x004fc8000f8010ff */
[----:B------:R-:W-:Y:S01]  /*1b60*/  LEA.HI.X R11, R8, UR5, R9, 0x2, P0 ;  /* 0x00000005080b7c11 */ /* 0x000fe200080f1409 */
[----:B------:R-:W-:Y:S01]  /*1b70*/  IMAD.MOV.U32 R9, RZ, RZ, 0x3f800000 ;  /* 0x3f800000ff097424 */ /* 0x000fe200078e00ff */
[----:B------:R-:W-:-:S04]  /*1b80*/  IADD3 R0, P0, PT, R0, 0x2, RZ ;  /* 0x0000000200007810 */ /* 0x000fc80007f1e0ff */
[----:B------:R2:W-:Y:S01]  /*1b90*/  STG.E desc[UR10][R10.64], R9 ;  /* 0x000000090a007986 */ /* 0x0005e2000c10190a */
[----:B------:R-:W-:-:S03]  /*1ba0*/  IADD3.X R5, PT, PT, RZ, R5, RZ, P0, !PT ;  /* 0x00000005ff057210 */ /* 0x000fc600007fe4ff */
[----:B------:R2:W-:Y:S05]  /*1bb0*/  STG.E desc[UR10][R10.64+0x4], R9 ;  /* 0x000004090a007986 */ /* 0x0005ea000c10190a */
.L_x_37:
[----:B------:R-:W-:Y:S05]  /*1bc0*/  @P1 EXIT ;  /* 0x000000000000194d */ /* 0x000fea0003800000 */
[----:B------:R-:W3:Y:S01]  /*1bd0*/  LDCU.64 UR4, c[0x0][0x388] ;  /* 0x00007100ff0477ac */ /* 0x000ee20008000a00 */
[----:B------:R-:W-:-:S04]  /*1be0*/  IMAD.MOV.U32 R4, RZ, RZ, R0 ;  /* 0x000000ffff047224 */ /* 0x000fc800078e0000 */
[----:B------:R-:W-:-:S04]  /*1bf0*/  IMAD.WIDE.U32 R4, R7, R2, R4 ;  /* 0x0000000207047225 */ /* 0x000fc800078e0004 */
[----:B------:R-:W-:Y:S02]  /*1c00*/  IMAD R3, R7, R3, R5 ;  /* 0x0000000307037224 */ /* 0x000fe400078e0205 */
[----:B------:R-:W-:Y:S01]  /*1c10*/  IMAD.MOV.U32 R5, RZ, RZ, 0x3f800000 ;  /* 0x3f800000ff057424 */ /* 0x000fe200078e00ff */
[----:B---3--:R-:W-:-:S04]  /*1c20*/  LEA R2, P0, R4, UR4, 0x2 ;  /* 0x0000000404027c11 */ /* 0x008fc8000f8010ff */
[----:B------:R-:W-:-:S05]  /*1c30*/  LEA.HI.X R3, R4, UR5, R3, 0x2, P0 ;  /* 0x0000000504037c11 */ /* 0x000fca00080f1403 */
[----:B------:R-:W-:Y:S01]  /*1c40*/  STG.E desc[UR10][R2.64], R5 ;  /* 0x0000000502007986 */ /* 0x000fe2000c10190a */
[----:B------:R-:W-:Y:S05]  /*1c50*/  EXIT ;  /* 0x000000000000794d */ /* 0x000fea0003800000 */
        .weak           $__internal_0_$__cuda_sm20_sqrt_rn_f32_slowpath
        .type           $__internal_0_$__cuda_sm20_sqrt_rn_f32_slowpath,@function
        .size           $__internal_0_$__cuda_sm20_sqrt_rn_f32_slowpath,($__internal_1_$__cuda_sm3x_div_rn_noftz_f32_slowpath - $__internal_0_$__cuda_sm20_sqrt_rn_f32_slowpath)
$__internal_0_$__cuda_sm20_sqrt_rn_f32_slowpath:
[----:B------:R-:W-:-:S13]  /*1c60*/  LOP3.LUT P0, RZ, R0, 0x7fffffff, RZ, 0xc0, !PT ;  /* 0x7fffffff00ff7812 */ /* 0x000fda000780c0ff */
[----:B------:R-:W-:Y:S01]  /*1c70*/  @!P0 IMAD.MOV.U32 R2, RZ, RZ, R0 ;  /* 0x000000ffff028224 */ /* 0x000fe200078e0000 */
[----:B------:R-:W-:Y:S06]  /*1c80*/  @!P0 BRA `(.L_x_38) ;  /* 0x0000000000408947 */ /* 0x000fec0003800000 */
[----:B------:R-:W-:-:S13]  /*1c90*/  FSETP.GEU.FTZ.AND P0, PT, R0, RZ, PT ;  /* 0x000000ff0000720b */ /* 0x000fda0003f1e000 */
[----:B------:R-:W-:Y:S01]  /*1ca0*/  @!P0 IMAD.MOV.U32 R2, RZ, RZ, 0x7fffffff ;  /* 0x7fffffffff028424 */ /* 0x000fe200078e00ff */
[----:B------:R-:W-:Y:S06]  /*1cb0*/  @!P0 BRA `(.L_x_38) ;  /* 0x0000000000348947 */ /* 0x000fec0003800000 */
[----:B------:R-:W-:-:S13]  /*1cc0*/  FSETP.GTU.FTZ.AND P0, PT, |R0|, +INF , PT ;  /* 0x7f8000000000780b */ /* 0x000fda0003f1c200 */
[----:B------:R-:W-:Y:S01]  /*1cd0*/  @P0 FADD.FTZ R2, R0, 1 ;  /* 0x3f80000000020421 */ /* 0x000fe20000010000 */
[----:B------:R-:W-:Y:S06]  /*1ce0*/  @P0 BRA `(.L_x_38) ;  /* 0x0000000000280947 */ /* 0x000fec0003800000 */
[----:B------:R-:W-:-:S13]  /*1cf0*/  FSETP.NEU.FTZ.AND P0, PT, |R0|, +INF , PT ;  /* 0x7f8000000000780b */ /* 0x000fda0003f1d200 */
[----:B------:R-:W-:-:S04]  /*1d00*/  @P0 FFMA R3, R0, 1.84467440737095516160e+19, RZ ;  /* 0x5f80000000030823 */ /* 0x000fc800000000ff */
[----:B------:R-:W0:Y:S02]  /*1d10*/  @P0 MUFU.RSQ R2, R3 ;  /* 0x0000000300020308 */ /* 0x000e240000001400 */
[----:B0-----:R-:W-:Y:S01]  /*1d20*/  @P0 FMUL.FTZ R10, R3, R2 ;  /* 0x00000002030a0220 */ /* 0x001fe20000410000 */
[----:B------:R-:W-:Y:S01]  /*1d30*/  @P0 FMUL.FTZ R12, R2, 0.5 ;  /* 0x3f000000020c0820 */ /* 0x000fe20000410000 */
[----:B------:R-:W-:Y:S02]  /*1d40*/  @!P0 MOV R2, R0 ;  /* 0x0000000000028202 */ /* 0x000fe40000000f00 */
[----:B------:R-:W-:-:S04]  /*1d50*/  @P0 FADD.FTZ R11, -R10, -RZ ;  /* 0x800000ff0a0b0221 */ /* 0x000fc80000010100 */
[----:B------:R-:W-:-:S04]  /*1d60*/  @P0 FFMA R11, R10, R11, R3 ;  /* 0x0000000b0a0b0223 */ /* 0x000fc80000000003 */
[----:B------:R-:W-:-:S04]  /*1d70*/  @P0 FFMA R11, R11, R12, R10 ;  /* 0x0000000c0b0b0223 */ /* 0x000fc8000000000a */
[----:B------:R-:W-:-:S07]  /*1d80*/  @P0 FMUL.FTZ R2, R11, 2.3283064365386962891e-10 ;  /* 0x2f8000000b020820 */ /* 0x000fce0000410000 */
.L_x_38:
[----:B------:R-:W-:Y:S02]  /*1d90*/  IMAD.MOV.U32 R0, RZ, RZ, R2 ;  /* 0x000000ffff007224 */ /* 0x000fe400078e0002 */
[----:B------:R-:W-:Y:S02]  /*1da0*/  IMAD.MOV.U32 R2, RZ, RZ, R13 ;  /* 0x000000ffff027224 */ /* 0x000fe400078e000d */
[----:B------:R-:W-:-:S04]  /*1db0*/  IMAD.MOV.U32 R3, RZ, RZ, 0x0 ;  /* 0x00000000ff037424 */ /* 0x000fc800078e00ff */
[----:B------:R-:W-:Y:S05]  /*1dc0*/  RET.REL.NODEC R2 `(_Z31compute_distances_cosine_kernelPKfPfPKjxxx) ;  /* 0xffffffe0028c7950 */ /* 0x000fea0003c3ffff */
        .weak           $__internal_1_$__cuda_sm3x_div_rn_noftz_f32_slowpath
        .type           $__internal_1_$__cuda_sm3x_div_rn_noftz_f32_slowpath,@function
        .size           $__internal_1_$__cuda_sm3x_div_rn_noftz_f32_slowpath,(.L_x_64 - $__internal_1_$__cuda_sm3x_div_rn_noftz_f32_slowpath)
$__internal_1_$__cuda_sm3x_div_rn_noftz_f32_slowpath:
[----:B------:R-:W-:Y:S01]  /*1dd0*/  SHF.R.U32.HI R11, RZ, 0x17, R3 ;  /* 0x00000017ff0b7819 */ /* 0x000fe20000011603 */
[----:B------:R-:W-:Y:S01]  /*1de0*/  BSSY.RECONVERGENT B1, `(.L_x_39) ;  /* 0x0000062000017945 */ /* 0x000fe20003800200 */
[----:B------:R-:W-:Y:S02]  /*1df0*/  SHF.R.U32.HI R10, RZ, 0x17, R0 ;  /* 0x00000017ff0a7819 */ /* 0x000fe40000011600 */
[----:B------:R-:W-:Y:S02]  /*1e00*/  LOP3.LUT R11, R11, 0xff, RZ, 0xc0, !PT ;  /* 0x000000ff0b0b7812 */ /* 0x000fe400078ec0ff */
[----:B------:R-:W-:-:S03]  /*1e10*/  LOP3.LUT R16, R10, 0xff, RZ, 0xc0, !PT ;  /* 0x000000ff0a107812 */ /* 0x000fc600078ec0ff */
[----:B------:R-:W-:Y:S01]  /*1e20*/  VIADD R13, R11, 0xffffffff ;  /* 0xffffffff0b0d7836 */ /* 0x000fe20000000000 */
[----:B------:R-:W-:-:S04]  /*1e30*/  IADD3 R12, PT, PT, R16, -0x1, RZ ;  /* 0xffffffff100c7810 */ /* 0x000fc80007ffe0ff */
[----:B------:R-:W-:-:S04]  /*1e40*/  ISETP.GT.U32.AND P0, PT, R13, 0xfd, PT ;  /* 0x000000fd0d00780c */ /* 0x000fc80003f04070 */
[----:B------:R-:W-:-:S13]  /*1e50*/  ISETP.GT.U32.OR P0, PT, R12, 0xfd, P0 ;  /* 0x000000fd0c00780c */ /* 0x000fda0000704470 */
[----:B------:R-:W-:Y:S01]  /*1e60*/  @!P0 IMAD.MOV.U32 R10, RZ, RZ, RZ ;  /* 0x000000ffff0a8224 */ /* 0x000fe200078e00ff */
[----:B------:R-:W-:Y:S06]  /*1e70*/  @!P0 BRA `(.L_x_40) ;  /* 0x00000000005c8947 */ /* 0x000fec0003800000 */
[----:B------:R-:W-:Y:S02]  /*1e80*/  FSETP.GTU.FTZ.AND P0, PT, |R0|, +INF , PT ;  /* 0x7f8000000000780b */ /* 0x000fe40003f1c200 */
[----:B------:R-:W-:-:S04]  /*1e90*/  FSETP.GTU.FTZ.AND P1, PT, |R3|, +INF , PT ;  /* 0x7f8000000300780b */ /* 0x000fc80003f3c200 */
[----:B------:R-:W-:-:S13]  /*1ea0*/  PLOP3.LUT P0, PT, P0, P1, PT, 0xf8, 0x8f ;  /* 0x00000000008f781c */ /* 0x000fda0000703f70 */
[----:B------:R-:W-:Y:S05]  /*1eb0*/  @P0 BRA `(.L_x_41) ;  /* 0x00000004004c0947 */ /* 0x000fea0003800000 */
[----:B------:R-:W-:-:S13]  /*1ec0*/  LOP3.LUT P0, RZ, R3, 0x7fffffff, R0, 0xc8, !PT ;  /* 0x7fffffff03ff7812 */ /* 0x000fda000780c800 */
[----:B------:R-:W-:Y:S05]  /*1ed0*/  @!P0 BRA `(.L_x_42) ;  /* 0x00000004003c8947 */ /* 0x000fea0003800000 */
[C---:B------:R-:W-:Y:S02]  /*1ee0*/  FSETP.NEU.FTZ.AND P3, PT, |R0|.reuse, +INF , PT ;  /* 0x7f8000000000780b */ /* 0x040fe40003f7d200 */
[----:B------:R-:W-:Y:S02]  /*1ef0*/  FSETP.NEU.FTZ.AND P1, PT, |R3|, +INF , PT ;  /* 0x7f8000000300780b */ /* 0x000fe40003f3d200 */
[----:B------:R-:W-:-:S11]  /*1f00*/  FSETP.NEU.FTZ.AND P0, PT, |R0|, +INF , PT ;  /* 0x7f8000000000780b */ /* 0x000fd60003f1d200 */
[----:B------:R-:W-:Y:S05]  /*1f10*/  @!P1 BRA !P3, `(.L_x_42) ;  /* 0x00000004002c9947 */ /* 0x000fea0005800000 */
[----:B------:R-:W-:-:S04]  /*1f20*/  LOP3.LUT P3, RZ, R0, 0x7fffffff, RZ, 0xc0, !PT ;  /* 0x7fffffff00ff7812 */ /* 0x000fc8000786c0ff */
[----:B------:R-:W-:-:S13]  /*1f30*/  PLOP3.LUT P1, PT, P1, P3, PT, 0x2f, 0xf2 ;  /* 0x0000000000f2781c */ /* 0x000fda0000f26577 */
[----:B------:R-:W-:Y:S05]  /*1f40*/  @P1 BRA `(.L_x_43) ;  /* 0x0000000400181947 */ /* 0x000fea0003800000 */
[----:B------:R-:W-:-:S04]  /*1f50*/  LOP3.LUT P1, RZ, R3, 0x7fffffff, RZ, 0xc0, !PT ;  /* 0x7fffffff03ff7812 */ /* 0x000fc8000782c0ff */
[----:B------:R-:W-:-:S13]  /*1f60*/  PLOP3.LUT P0, PT, P0, P1, PT, 0x2f, 0xf2 ;  /* 0x0000000000f2781c */ /* 0x000fda0000702577 */
[----:B------:R-:W-:Y:S05]  /*1f70*/  @P0 BRA `(.L_x_44) ;  /* 0x0000000400000947 */ /* 0x000fea0003800000 */
[----:B------:R-:W-:Y:S02]  /*1f80*/  ISETP.GE.AND P0, PT, R12, RZ, PT ;  /* 0x000000ff0c00720c */ /* 0x000fe40003f06270 */
[----:B------:R-:W-:-:S11]  /*1f90*/  ISETP.GE.AND P1, PT, R13, RZ, PT ;  /* 0x000000ff0d00720c */ /* 0x000fd60003f26270 */
[----:B------:R-:W-:Y:S02]  /*1fa0*/  @P0 IMAD.MOV.U32 R10, RZ, RZ, RZ ;  /* 0x000000ffff0a0224 */ /* 0x000fe400078e00ff */
[----:B------:R-:W-:Y:S01]  /*1fb0*/  @!P0 FFMA R0, R0, 1.84467440737095516160e+19, RZ ;  /* 0x5f80000000008823 */ /* 0x000fe200000000ff */
[----:B------:R-:W-:Y:S02]  /*1fc0*/  @!P0 IMAD.MOV.U32 R10, RZ, RZ, -0x40 ;  /* 0xffffffc0ff0a8424 */ /* 0x000fe400078e00ff */
[----:B------:R-:W-:-:S03]  /*1fd0*/  @!P1 FFMA R3, R3, 1.84467440737095516160e+19, RZ ;  /* 0x5f80000003039823 */ /* 0x000fc600000000ff */
[----:B------:R-:W-:-:S07]  /*1fe0*/  @!P1 IADD3 R10, PT, PT, R10, 0x40, RZ ;  /* 0x000000400a0a9810 */ /* 0x000fce0007ffe0ff */
.L_x_40:
[----:B------:R-:W-:Y:S01]  /*1ff0*/  LEA R12, R11, 0xc0800000, 0x17 ;  /* 0xc08000000b0c7811 */ /* 0x000fe200078eb8ff */
[----:B------:R-:W-:Y:S04]  /*2000*/  BSSY.RECONVERGENT B2, `(.L_x_45) ;  /* 0x0000036000027945 */ /* 0x000fe80003800200 */
[----:B------:R-:W-:Y:S02]  /*2010*/  IMAD.IADD R12, R3, 0x1, -R12 ;  /* 0x00000001030c7824 */ /* 0x000fe400078e0a0c */
[----:B------:R-:W-:Y:S02]  /*2020*/  VIADD R3, R16, 0xffffff81 ;  /* 0xffffff8110037836 */ /* 0x000fe40000000000 */
[----:B------:R-:W0:Y:S01]  /*2030*/  MUFU.RCP R13, R12 ;  /* 0x0000000c000d7308 */ /* 0x000e220000001000 */
[----:B------:R-:W-:Y:S01]  /*2040*/  FADD.FTZ R15, -R12, -RZ ;  /* 0x800000ff0c0f7221 */ /* 0x000fe20000010100 */
[C---:B------:R-:W-:Y:S01]  /*2050*/  IMAD R0, R3.reuse, -0x800000, R0 ;  /* 0xff80000003007824 */ /* 0x040fe200078e0200 */
[----:B------:R-:W-:-:S05]  /*2060*/  IADD3 R11, PT, PT, R3, 0x7f, -R11 ;  /* 0x0000007f030b7810 */ /* 0x000fca0007ffe80b */
[----:B------:R-:W-:Y:S02]  /*2070*/  IMAD.IADD R11, R11, 0x1, R10 ;  /* 0x000000010b0b7824 */ /* 0x000fe400078e020a */
[----:B0-----:R-:W-:-:S04]  /*2080*/  FFMA R16, R13, R15, 1 ;  /* 0x3f8000000d107423 */ /* 0x001fc8000000000f */
[----:B------:R-:W-:-:S04]  /*2090*/  FFMA R18, R13, R16, R13 ;  /* 0x000000100d127223 */ /* 0x000fc8000000000d */
[----:B------:R-:W-:-:S04]  /*20a0*/  FFMA R13, R0, R18, RZ ;  /* 0x00000012000d7223 */ /* 0x000fc800000000ff */
[----:B------:R-:W-:-:S04]  /*20b0*/  FFMA R16, R15, R13, R0 ;  /* 0x0000000d0f107223 */ /* 0x000fc80000000000 */
[----:B------:R-:W-:-:S04]  /*20c0*/  FFMA R13, R18, R16, R13 ;  /* 0x00000010120d7223 */ /* 0x000fc8000000000d */
[----:B------:R-:W-:-:S04]  /*20d0*/  FFMA R16, R15, R13, R0 ;  /* 0x0000000d0f107223 */ /* 0x000fc80000000000 */
[----:B------:R-:W-:-:S05]  /*20e0*/  FFMA R0, R18, R16, R13 ;  /* 0x0000001012007223 */ /* 0x000fca000000000d */
[----:B------:R-:W-:-:S04]  /*20f0*/  SHF.R.U32.HI R3, RZ, 0x17, R0 ;  /* 0x00000017ff037819 */ /* 0x000fc80000011600 */
[----:B------:R-:W-:-:S04]  /*2100*/  LOP3.LUT R3, R3, 0xff, RZ, 0xc0, !PT ;  /* 0x000000ff03037812 */ /* 0x000fc800078ec0ff */
[----:B------:R-:W-:-:S05]  /*2110*/  IADD3 R15, PT, PT, R3, R11, RZ ;  /* 0x0000000b030f7210 */ /* 0x000fca0007ffe0ff */
[----:B------:R-:W-:-:S05]  /*2120*/  VIADD R3, R15, 0xffffffff ;  /* 0xffffffff0f037836 */ /* 0x000fca0000000000 */
[----:B------:R-:W-:-:S13]  /*2130*/  ISETP.GE.U32.AND P0, PT, R3, 0xfe, PT ;  /* 0x000000fe0300780c */ /* 0x000fda0003f06070 */
[----:B------:R-:W-:Y:S05]  /*2140*/  @!P0 BRA `(.L_x_46) ;  /* 0x0000000000808947 */ /* 0x000fea0003800000 */
[----:B------:R-:W-:-:S13]  /*2150*/  ISETP.GT.AND P0, PT, R15, 0xfe, PT ;  /* 0x000000fe0f00780c */ /* 0x000fda0003f04270 */
[----:B------:R-:W-:Y:S05]  /*2160*/  @P0 BRA `(.L_x_47) ;  /* 0x00000000006c0947 */ /* 0x000fea0003800000 */
[----:B------:R-:W-:-:S13]  /*2170*/  ISETP.GE.AND P0, PT, R15, 0x1, PT ;  /* 0x000000010f00780c */ /* 0x000fda0003f06270 */
[----:B------:R-:W-:Y:S05]  /*2180*/  @P0 BRA `(.L_x_48) ;  /* 0x0000000000740947 */ /* 0x000fea0003800000 */
[----:B------:R-:W-:Y:S02]  /*2190*/  ISETP.GE.AND P0, PT, R15, -0x18, PT ;  /* 0xffffffe80f00780c */ /* 0x000fe40003f06270 */
[----:B------:R-:W-:-:S11]  /*21a0*/  LOP3.LUT R0, R0, 0x80000000, RZ, 0xc0, !PT ;  /* 0x8000000000007812 */ /* 0x000fd600078ec0ff */
[----:B------:R-:W-:Y:S05]  /*21b0*/  @!P0 BRA `(.L_x_48) ;  /* 0x0000000000688947 */ /* 0x000fea0003800000 */
[CCC-:B------:R-:W-:Y:S01]  /*21c0*/  FFMA.RZ R3, R18.reuse, R16.reuse, R13.reuse ;  /* 0x0000001012037223 */ /* 0x1c0fe2000000c00d */
[C---:B------:R-:W-:Y:S02]  /*21d0*/  VIADD R12, R15.reuse, 0x20 ;  /* 0x000000200f0c7836 */ /* 0x040fe40000000000 */
[CCC-:B------:R-:W-:Y:S01]  /*21e0*/  FFMA.RM R10, R18.reuse, R16.reuse, R13.reuse ;  /* 0x00000010120a7223 */ /* 0x1c0fe2000000400d */
[----:B------:R-:W-:Y:S02]  /*21f0*/  ISETP.NE.AND P3, PT, R15, RZ, PT ;  /* 0x000000ff0f00720c */ /* 0x000fe40003f65270 */
[----:B------:R-:W-:Y:S01]  /*2200*/  LOP3.LUT R11, R3, 0x7fffff, RZ, 0xc0, !PT ;  /* 0x007fffff030b7812 */ /* 0x000fe200078ec0ff */
[----:B------:R-:W-:Y:S01]  /*2210*/  FFMA.RP R3, R18, R16, R13 ;  /* 0x0000001012037223 */ /* 0x000fe2000000800d */
[----:B------:R-:W-:Y:S01]  /*2220*/  IMAD.MOV R13, RZ, RZ, -R15 ;  /* 0x000000ffff0d7224 */ /* 0x000fe200078e0a0f */
[----:B------:R-:W-:Y:S02]  /*2230*/  ISETP.NE.AND P1, PT, R15, RZ, PT ;  /* 0x000000ff0f00720c */ /* 0x000fe40003f25270 */
[----:B------:R-:W-:-:S02]  /*2240*/  LOP3.LUT R11, R11, 0x800000, RZ, 0xfc, !PT ;  /* 0x008000000b0b7812 */ /* 0x000fc400078efcff */
[----:B------:R-:W-:Y:S02]  /*2250*/  FSETP.NEU.FTZ.AND P0, PT, R3, R10, PT ;  /* 0x0000000a0300720b */ /* 0x000fe40003f1d000 */
[----:B------:R-:W-:Y:S02]  /*2260*/  SHF.L.U32 R12, R11, R12, RZ ;  /* 0x0000000c0b0c7219 */ /* 0x000fe400000006ff */
[----:B------:R-:W-:Y:S02]  /*2270*/  SEL R10, R13, RZ, P3 ;  /* 0x000000ff0d0a7207 */ /* 0x000fe40001800000 */
[----:B------:R-:W-:Y:S02]  /*2280*/  ISETP.NE.AND P1, PT, R12, RZ, P1 ;  /* 0x000000ff0c00720c */ /* 0x000fe40000f25270 */
[----:B------:R-:W-:Y:S02]  /*2290*/  SHF.R.U32.HI R10, RZ, R10, R11 ;  /* 0x0000000aff0a7219 */ /* 0x000fe4000001160b */
[----:B------:R-:W-:-:S02]  /*22a0*/  PLOP3.LUT P0, PT, P0, P1, PT, 0xf8, 0x8f ;  /* 0x00000000008f781c */ /* 0x000fc40000703f70 */
[----:B------:R-:W-:Y:S02]  /*22b0*/  SHF.R.U32.HI R12, RZ, 0x1, R10 ;  /* 0x00000001ff0c7819 */ /* 0x000fe4000001160a */
[----:B------:R-:W-:-:S04]  /*22c0*/  SEL R3, RZ, 0x1, !P0 ;  /* 0x00000001ff037807 */ /* 0x000fc80004000000 */
[----:B------:R-:W-:-:S04]  /*22d0*/  LOP3.LUT R3, R3, 0x1, R12, 0xf8, !PT ;  /* 0x0000000103037812 */ /* 0x000fc800078ef80c */
[----:B------:R-:W-:-:S04]  /*22e0*/  LOP3.LUT R3, R3, R10, RZ, 0xc0, !PT ;  /* 0x0000000a03037212 */ /* 0x000fc800078ec0ff */
[----:B------:R-:W-:-:S04]  /*22f0*/  IADD3 R3, PT, PT, R12, R3, RZ ;  /* 0x000000030c037210 */ /* 0x000fc80007ffe0ff */
[----:B------:R-:W-:Y:S01]  /*2300*/  LOP3.LUT R0, R3, R0, RZ, 0xfc, !PT ;  /* 0x0000000003007212 */ /* 0x000fe200078efcff */
[----:B------:R-:W-:Y:S06]  /*2310*/  BRA `(.L_x_48) ;  /* 0x0000000000107947 */ /* 0x000fec0003800000 */
.L_x_47:
[----:B------:R-:W-:-:S04]  /*2320*/  LOP3.LUT R0, R0, 0x80000000, RZ, 0xc0, !PT ;  /* 0x8000000000007812 */ /* 0x000fc800078ec0ff */
[----:B------:R-:W-:Y:S01]  /*2330*/  LOP3.LUT R0, R0, 0x7f800000, RZ, 0xfc, !PT ;  /* 0x7f80000000007812 */ /* 0x000fe200078efcff */
[----:B------:R-:W-:Y:S06]  /*2340*/  BRA `(.L_x_48) ;  /* 0x0000000000047947 */ /* 0x000fec0003800000 */
.L_x_46:
[----:B------:R-:W-:-:S07]  /*2350*/  IMAD R0, R11, 0x800000, R0 ;  /* 0x008000000b007824 */ /* 0x000fce00078e0200 */
.L_x_48:
[----:B------:R-:W-:Y:S05]  /*2360*/  BSYNC.RECONVERGENT B2 ;  /* 0x0000000000027941 */ /* 0x000fea0003800200 */
.L_x_45:
[----:B------:R-:W-:Y:S05]  /*2370*/  BRA `(.L_x_49) ;  /* 0x0000000000207947 */ /* 0x000fea0003800000 */
.L_x_44:
[----:B------:R-:W-:-:S04]  /*2380*/  LOP3.LUT R0, R3, 0x80000000, R0, 0x48, !PT ;  /* 0x8000000003007812 */ /* 0x000fc800078e4800 */
[----:B------:R-:W-:Y:S01]  /*2390*/  LOP3.LUT R0, R0, 0x7f800000, RZ, 0xfc, !PT ;  /* 0x7f80000000007812 */ /* 0x000fe200078efcff */
[----:B------:R-:W-:Y:S06]  /*23a0*/  BRA `(.L_x_49) ;  /* 0x0000000000147947 */ /* 0x000fec0003800000 */
.L_x_43:
[----:B------:R-:W-:Y:S01]  /*23b0*/  LOP3.LUT R0, R3, 0x80000000, R0, 0x48, !PT ;  /* 0x8000000003007812 */ /* 0x000fe200078e4800 */
[----:B------:R-:W-:Y:S06]  /*23c0*/  BRA `(.L_x_49) ;  /* 0x00000000000c7947 */ /* 0x000fec0003800000 */
.L_x_42:
[----:B------:R-:W0:Y:S01]  /*23d0*/  MUFU.RSQ R0, -QNAN ;  /* 0xffc0000000007908 */ /* 0x000e220000001400 */
[----:B------:R-:W-:Y:S05]  /*23e0*/  BRA `(.L_x_49) ;  /* 0x0000000000047947 */ /* 0x000fea0003800000 */
.L_x_41:
[----:B------:R-:W-:-:S07]  /*23f0*/  FADD.FTZ R0, R0, R3 ;  /* 0x0000000300007221 */ /* 0x000fce0000010000 */
.L_x_49:
[----:B------:R-:W-:Y:S05]  /*2400*/  BSYNC.RECONVERGENT B1 ;  /* 0x0000000000017941 */ /* 0x000fea0003800200 */
.L_x_39:
[----:B------:R-:W-:-:S04]  /*2410*/  IMAD.MOV.U32 R3, RZ, RZ, 0x0 ;  /* 0x00000000ff037424 */ /* 0x000fc800078e00ff */
[----:B0-----:R-:W-:Y:S05]  /*2420*/  RET.REL.NODEC R2 `(_Z31compute_distances_cosine_kernelPKfPfPKjxxx) ;  /* 0xffffffd802f47950 */ /* 0x001fea0003c3ffff */
.L_x_50:
        /* <DEDUP_REMOVED lines=13> */
.L_x_64:


//--------------------- .text._Z36compute_distances_sqeuclidean_kernelPKfPfPKjxxx --------------------------
	.section	.text._Z36compute_distances_sqeuclidean_kernelPKfPfPKjxxx,"ax",@progbits
	.align	128
        .global         _Z36compute_distances_sqeuclidean_kernelPKfPfPKjxxx
        .type           _Z36compute_distances_sqeuclidean_kernelPKfPfPKjxxx,@function
        .size           _Z36compute_distances_sqeuclidean_kernelPKfPfPKjxxx,(.L_x_67 - _Z36compute_distances_sqeuclidean_kernelPKfPfPKjxxx)
        .other          _Z36compute_distances_sqeuclidean_kernelPKfPfPKjxxx,@"STO_CUDA_ENTRY STV_DEFAULT"
_Z36compute_distances_sqeuclidean_kernelPKfPfPKjxxx:
.text._Z36compute_distances_sqeuclidean_kernelPKfPfPKjxxx:
        /* <DEDUP_REMOVED lines=24> */
[----:B------:R-:W-:Y:S01]  /*0180*/  UMOV UR6, URZ ;  /* 0x000000ff00067c82 */ /* 0x000fe20008000000 */
[----:B------:R-:W-:-:S10]  /*0190*/  UMOV UR7, URZ ;  /* 0x000000ff00077c82 */ /* 0x000fd40008000000 */
.L_x_57:
[----:B------:R-:W0:Y:S01]  /*01a0*/  LDC.64 R4, c[0x0][0x3a8] ;  /* 0x0000ea00ff047b82 */ /* 0x000e220000000a00 */
[----:B------:R-:W1:Y:S01]  /*01b0*/  LDCU.64 UR4, c[0x0][0x390] ;  /* 0x00007200ff0477ac */ /* 0x000e620008000a00 */
[----:B0-----:R-:W-:-:S04]  /*01c0*/  IMAD.WIDE.U32 R6, R13, R4, UR6 ;  /* 0x000000060d067e25 */ /* 0x001fc8000f8e0004 */
[----:B------:R-:W-:Y:S02]  /*01d0*/  IMAD R7, R13, R5, R7 ;  /* 0x000000050d077224 */ /* 0x000fe400078e0207 */
[----:B------:R-:W-:-:S03]  /*01e0*/  IMAD.SHL.U32 R8, R6, 0x4, RZ ;  /* 0x0000000406087824 */ /* 0x000fc600078e00ff */
[----:B------:R-:W-:Y:S02]  /*01f0*/  SHF.L.U64.HI R0, R6, 0x2, R7 ;  /* 0x0000000206007819 */ /* 0x000fe40000010207 */
[----:B------:R-:W0:Y:S01]  /*0200*/  LDC.64 R6, c[0x0][0x3a0] ;  /* 0x0000e800ff067b82 */ /* 0x000e220000000a00 */
[----:B-1----:R-:W-:-:S04]  /*0210*/  IADD3 R8, P0, PT, R8, UR4, RZ ;  /* 0x0000000408087c10 */ /* 0x002fc8000ff1e0ff */
[----:B------:R-:W-:Y:S01]  /*0220*/  IADD3.X R9, PT, PT, R0, UR5, RZ, P0, !PT ;  /* 0x0000000500097c10 */ /* 0x000fe200087fe4ff */
[----:B------:R-:W-:Y:S01]  /*0230*/  UMOV UR4, URZ ;  /* 0x000000ff00047c82 */ /* 0x000fe20008000000 */
[----:B------:R-:W-:-:S03]  /*0240*/  UMOV UR5, URZ ;  /* 0x000000ff00057c82 */ /* 0x000fc60008000000 */
[----:B-----5:R1:W5:Y:S01]  /*0250*/  LDG.E.CONSTANT R12, desc[UR10][R8.64] ;  /* 0x0000000a080c7981 */ /* 0x020362000c1e9900 */
        /* <DEDUP_REMOVED lines=17> */
.L_x_53:
        /* <DEDUP_REMOVED lines=8> */
[----:B--2---:R-:W-:-:S03]  /*03f0*/  FADD R23, R20, -R21 ;  /* 0x8000001514177221 */ /* 0x004fc60000000000 */
[----:B------:R-:W2:Y:S04]  /*0400*/  LDG.E.CONSTANT R20, desc[UR10][R10.64] ;  /* 0x0000000a0a147981 */ /* 0x000ea8000c1e9900 */
[----:B------:R-:W2:Y:S01]  /*0410*/  LDG.E.CONSTANT R21, desc[UR10][R8.64] ;  /* 0x0000000a08157981 */ /* 0x000ea2000c1e9900 */
[----:B------:R-:W-:Y:S01]  /*0420*/  FFMA R24, R23, R23, R14 ;  /* 0x0000001717187223 */ /* 0x000fe2000000000e */
[----:B---3--:R-:W-:Y:S02]  /*0430*/  FADD R27, R22, -R25 ;  /* 0x80000019161b7221 */ /* 0x008fe40000000000 */
[----:B------:R-:W3:Y:S04]  /*0440*/  LDG.E.CONSTANT R23, desc[UR10][R10.64+0x4] ;  /* 0x0000040a0a177981 */ /* 0x000ee8000c1e9900 */
[----:B------:R-:W3:Y:S01]  /*0450*/  LDG.E.CONSTANT R14, desc[UR10][R8.64+0x4] ;  /* 0x0000040a080e7981 */ /* 0x000ee2000c1e9900 */
[----:B------:R-:W-:-:S03]  /*0460*/  FFMA R24, R27, R27, R24 ;  /* 0x0000001b1b187223 */ /* 0x000fc60000000018 */
[----:B------:R-:W3:Y:S01]  /*0470*/  LDG.E.CONSTANT R25, desc[UR10][R10.64+0x8] ;  /* 0x0000080a0a197981 */ /* 0x000ee2000c1e9900 */
[----:B----4-:R-:W-:-:S03]  /*0480*/  FADD R27, R18, -R19 ;  /* 0x80000013121b7221 */ /* 0x010fc60000000000 */
[----:B------:R-:W4:Y:S04]  /*0490*/  LDG.E.CONSTANT R22, desc[UR10][R8.64+0x8] ;  /* 0x0000080a08167981 */ /* 0x000f28000c1e9900 */
[----:B------:R0:W4:Y:S04]  /*04a0*/  LDG.E.CONSTANT R18, desc[UR10][R10.64+0xc] ;  /* 0x00000c0a0a127981 */ /* 0x000128000c1e9900 */
[----:B------:R1:W4:Y:S01]  /*04b0*/  LDG.E.CONSTANT R19, desc[UR10][R8.64+0xc] ;  /* 0x00000c0a08137981 */ /* 0x000322000c1e9900 */
[----:B------:R-:W-:Y:S01]  /*04c0*/  FFMA R24, R27, R27, R24 ;  /* 0x0000001b1b187223 */ /* 0x000fe20000000018 */
[----:B-----5:R-:W-:Y:S01]  /*04d0*/  FADD R17, R16, -R17 ;  /* 0x8000001110117221 */ /* 0x020fe20000000000 */
[----:B------:R-:W-:-:S03]  /*04e0*/  UIADD3 UR4, UP0, UPT, UR4, -0x8, URZ ;  /* 0xfffffff804047890 */ /* 0x000fc6000ff1e0ff */
[----:B------:R-:W-:Y:S01]  /*04f0*/  FFMA R24, R17, R17, R24 ;  /* 0x0000001111187223 */ /* 0x000fe20000000018 */
[----:B------:R-:W-:Y:S01]  /*0500*/  UIADD3.X UR5, UPT, UPT, UR5, -0x1, URZ, UP0, !UPT ;  /* 0xffffffff05057890 */ /* 0x000fe200087fe4ff */
[----:B0-----:R-:W-:Y:S01]  /*0510*/  IADD3 R10, P0, PT, R10, 0x20, RZ ;  /* 0x000000200a0a7810 */ /* 0x001fe20007f1e0ff */
[----:B------:R-:W-:Y:S01]  /*0520*/  UISETP.NE.U32.AND UP0, UPT, UR4, URZ, UPT ;  /* 0x000000ff0400728c */ /* 0x000fe2000bf05070 */
[----:B-1----:R-:W-:-:S03]  /*0530*/  IADD3 R8, P1, PT, R8, 0x20, RZ ;  /* 0x0000002008087810 */ /* 0x002fc60007f3e0ff */
[----:B------:R-:W-:Y:S01]  /*0540*/  UISETP.NE.AND.EX UP0, UPT, UR5, URZ, UPT, UP0 ;  /* 0x000000ff0500728c */ /* 0x000fe2000bf05300 */
[----:B------:R-:W-:Y:S02]  /*0550*/  IMAD.X R11, RZ, RZ, R11, P0 ;  /* 0x000000ffff0b7224 */ /* 0x000fe400000e060b */
[----:B------:R-:W-:Y:S02]  /*0560*/  IMAD.X R9, RZ, RZ, R9, P1 ;  /* 0x000000ffff097224 */ /* 0x000fe400008e0609 */
[----:B--2---:R-:W-:-:S04]  /*0570*/  FADD R21, R20, -R21 ;  /* 0x8000001514157221 */ /* 0x004fc80000000000 */
[----:B------:R-:W-:Y:S01]  /*0580*/  FFMA R24, R21, R21, R24 ;  /* 0x0000001515187223 */ /* 0x000fe20000000018 */
[----:B---3--:R-:W-:-:S04]  /*0590*/  FADD R23, R23, -R14 ;  /* 0x8000000e17177221 */ /* 0x008fc80000000000 */
[----:B------:R-:W-:Y:S01]  /*05a0*/  FFMA R24, R23, R23, R24 ;  /* 0x0000001717187223 */ /* 0x000fe20000000018 */
[----:B----4-:R-:W-:-:S04]  /*05b0*/  FADD R25, R25, -R22 ;  /* 0x8000001619197221 */ /* 0x010fc80000000000 */
[----:B------:R-:W-:Y:S01]  /*05c0*/  FFMA R24, R25, R25, R24 ;  /* 0x0000001919187223 */ /* 0x000fe20000000018 */
[----:B------:R-:W-:-:S04]  /*05d0*/  FADD R19, R18, -R19 ;  /* 0x8000001312137221 */ /* 0x000fc80000000000 */
[----:B------:R-:W-:Y:S01]  /*05e0*/  FFMA R14, R19, R19, R24 ;  /* 0x00000013130e7223 */ /* 0x000fe20000000018 */
[----:B------:R-:W-:Y:S06]  /*05f0*/  BRA.U UP0, `(.L_x_53) ;  /* 0xfffffffd005c7547 */ /* 0x000fec000b83ffff */
[----:B------:R-:W-:Y:S01]  /*0600*/  UMOV UR4, UR8 ;  /* 0x0000000800047c82 */ /* 0x000fe20008000000 */
[----:B------:R-:W-:-:S05]  /*0610*/  UMOV UR5, UR9 ;  /* 0x0000000900057c82 */ /* 0x000fca0008000000 */
.L_x_52:
        /* <DEDUP_REMOVED lines=12> */
[----:B------:R-:W-:Y:S01]  /*06e0*/  IADD3 R9, P1, PT, R2, UR4, RZ ;  /* 0x0000000402097c10 */ /* 0x000fe2000ff3e0ff */
[----:B-----5:R-:W-:-:S03]  /*06f0*/  IMAD.WIDE.U32 R16, R12, R6, UR4 ;  /* 0x000000040c107e25 */ /* 0x020fc6000f8e0006 */
[----:B------:R-:W-:Y:S01]  /*0700*/  IADD3.X R18, PT, PT, R15, UR5, RZ, P1, !PT ;  /* 0x000000050f127c10 */ /* 0x000fe20008ffe4ff */
        /* <DEDUP_REMOVED lines=13> */
[----:B------:R-:W-:-:S04]  /*07e0*/  UIADD3 UR4, UP0, UPT, UR4, 0x4, URZ ;  /* 0x0000000404047890 */ /* 0x000fc8000ff1e0ff */
[----:B------:R-:W-:Y:S01]  /*07f0*/  UIADD3.X UR5, UPT, UPT, URZ, UR5, URZ, UP0, !UPT ;  /* 0x00000005ff057290 */ /* 0x000fe200087fe4ff */
[----:B--2---:R-:W-:-:S04]  /*0800*/  FADD R17, R16, -R17 ;  /* 0x8000001110117221 */ /* 0x004fc80000000000 */
[----:B------:R-:W-:Y:S01]  /*0810*/  FFMA R14, R17, R17, R14 ;  /* 0x00000011110e7223 */ /* 0x000fe2000000000e */
[----:B---3--:R-:W-:-:S04]  /*0820*/  FADD R19, R18, -R19 ;  /* 0x8000001312137221 */ /* 0x008fc80000000000 */
[----:B------:R-:W-:Y:S01]  /*0830*/  FFMA R14, R19, R19, R14 ;  /* 0x00000013130e7223 */ /* 0x000fe2000000000e */
[----:B----4-:R-:W-:-:S04]  /*0840*/  FADD R21, R20, -R21 ;  /* 0x8000001514157221 */ /* 0x010fc80000000000 */
[----:B------:R-:W-:Y:S01]  /*0850*/  FFMA R14, R21, R21, R14 ;  /* 0x00000015150e7223 */ /* 0x000fe2000000000e */
[----:B------:R-:W-:-:S04]  /*0860*/  FADD R23, R23, -R24 ;  /* 0x8000001817177221 */ /* 0x000fc80000000000 */
[----:B------:R-:W-:-:S07]  /*0870*/  FFMA R14, R23, R23, R14 ;  /* 0x00000017170e7223 */ /* 0x000fce000000000e */
.L_x_55:
[----:B------:R-:W-:Y:S05]  /*0880*/  @!P0 BRA `(.L_x_54) ;  /* 0x0000000000948947 */ /* 0x000fea0003800000 */
[----:B------:R-:W-:Y:S02]  /*0890*/  ISETP.NE.U32.AND P0, PT, R22, 0x1, PT ;  /* 0x000000011600780c */ /* 0x000fe40003f05070 */
[----:B------:R-:W-:Y:S02]  /*08a0*/  LOP3.LUT P1, RZ, R6, 0x1, RZ, 0xc0, !PT ;  /* 0x0000000106ff7812 */ /* 0x000fe4000782c0ff */
[----:B------:R-:W-:-:S13]  /*08b0*/  ISETP.NE.AND.EX P0, PT, RZ, RZ, PT, P0 ;  /* 0x000000ffff00720c */ /* 0x000fda0003f05300 */
[----:B------:R-:W-:Y:S05]  /*08c0*/  @!P0 BRA `(.L_x_56) ;  /* 0x00000000004c8947 */ /* 0x000fea0003800000 */
        /* <DEDUP_REMOVED lines=15> */
[----:B--2---:R-:W-:-:S04]  /*09c0*/  FADD R17, R16, -R17 ;  /* 0x8000001110117221 */ /* 0x004fc80000000000 */
[----:B------:R-:W-:Y:S01]  /*09d0*/  FFMA R14, R17, R17, R14 ;  /* 0x00000011110e7223 */ /* 0x000fe2000000000e */
[----:B---3--:R-:W-:-:S04]  /*09e0*/  FADD R19, R18, -R19 ;  /* 0x8000001312137221 */ /* 0x008fc80000000000 */
[----:B------:R-:W-:-:S07]  /*09f0*/  FFMA R14, R19, R19, R14 ;  /* 0x00000013130e7223 */ /* 0x000fce000000000e */
.L_x_56:
        /* <DEDUP_REMOVED lines=11> */
[----:B------:R-:W2:Y:S02]  /*0ab0*/  LDG.E.CONSTANT R11, desc[UR10][R10.64] ;  /* 0x0000000a0a0b7981 */ /* 0x000ea4000c1e9900 */
[----:B--2---:R-:W-:-:S04]  /*0ac0*/  FADD R9, R6, -R11 ;  /* 0x8000000b06097221 */ /* 0x004fc80000000000 */
[----:B------:R-:W-:-:S07]  /*0ad0*/  FFMA R14, R9, R9, R14 ;  /* 0x00000009090e7223 */ /* 0x000fce000000000e */
.L_x_54:
[----:B------:R-:W0:Y:S01]  /*0ae0*/  LDCU.64 UR4, c[0x0][0x388] ;  /* 0x00007100ff0477ac */ /* 0x000e220008000a00 */
[----:B------:R-:W-:Y:S01]  /*0af0*/  IMAD R6, R13, R4, UR6 ;  /* 0x000000060d067e24 */ /* 0x000fe2000f8e0204 */
[----:B------:R-:W-:-:S03]  /*0b00*/  UIADD3 UR6, UP0, UPT, UR6, 0x1, URZ ;  /* 0x0000000106067890 */ /* 0x000fc6000ff1e0ff */
[----:B------:R-:W-:Y:S01]  /*0b10*/  IMAD.SHL.U32 R6, R6, 0x4, RZ ;  /* 0x0000000406067824 */ /* 0x000fe200078e00ff */
[----:B------:R-:W-:-:S04]  /*0b20*/  UIADD3.X UR7, UPT, UPT, URZ, UR7, URZ, UP0, !UPT ;  /* 0x00000007ff077290 */ /* 0x000fc800087fe4ff */
[----:B0-----:R-:W-:-:S04]  /*0b30*/  IADD3 R6, P0, PT, R6, UR4, RZ ;  /* 0x0000000406067c10 */ /* 0x001fc8000ff1e0ff */
[----:B------:R-:W-:Y:S02]  /*0b40*/  IADD3.X R7, PT, PT, R0, UR5, RZ, P0, !PT ;  /* 0x0000000500077c10 */ /* 0x000fe400087fe4ff */
[----:B------:R-:W-:-:S03]  /*0b50*/  ISETP.NE.U32.AND P0, PT, R4, UR6, PT ;  /* 0x0000000604007c0c */ /* 0x000fc6000bf05070 */
[----:B------:R0:W-:Y:S01]  /*0b60*/  STG.E desc[UR10][R6.64], R14 ;  /* 0x0000000e06007986 */ /* 0x0001e2000c10190a */
[----:B------:R-:W-:-:S13]  /*0b70*/  ISETP.NE.AND.EX P0, PT, R5, UR7, PT, P0 ;  /* 0x0000000705007c0c */ /* 0x000fda000bf05300 */
[----:B0-----:R-:W-:Y:S05]  /*0b80*/  @!P0 EXIT ;  /* 0x000000000000894d */ /* 0x001fea0003800000 */
[----:B------:R-:W-:Y:S05]  /*0b90*/  BRA `(.L_x_57) ;  /* 0xfffffff400807947 */ /* 0x000fea000383ffff */
.L_x_51:
        /* <DEDUP_REMOVED lines=13> */
.L_x_59:
        /* <DEDUP_REMOVED lines=17> */
.L_x_58:
        /* <DEDUP_REMOVED lines=20> */
.L_x_60:
        /* <DEDUP_REMOVED lines=18> */
.L_x_61:
        /* <DEDUP_REMOVED lines=10> */
.L_x_62:
        /* <DEDUP_REMOVED lines=16> */
.L_x_67:


//--------------------- .nv.shared.reserved.0     --------------------------
	.section	.nv.shared.reserved.0,"aw",@nobits
	.weak		__nv_reservedSMEM_offset_0_alias
	.size		__nv_reservedSMEM_offset_0_alias, 0, 64
	.other		__nv_reservedSMEM_offset_0_alias,@"STO_CUDA_RESERVED_SHARED STV_DEFAULT"
__nv_reservedSMEM_offset_0_alias:
	.zero		0
	.zero		64


//--------------------- .nv.constant0._Z30compute_distances_inner_kernelPKfPfPKjxxx --------------------------
	.section	.nv.constant0._Z30compute_distances_inner_kernelPKfPfPKjxxx,"a",@progbits
	.sectionflags	@""
	.align	4
.nv.constant0._Z30compute_distances_inner_kernelPKfPfPKjxxx:
	.zero		944


//--------------------- .nv.constant0._Z31compute_distances_cosine_kernelPKfPfPKjxxx --------------------------
	.section	.nv.constant0._Z31compute_distances_cosine_kernelPKfPfPKjxxx,"a",@progbits
	.sectionflags	@""
	.align	4
.nv.constant0._Z31compute_distances_cosine_kernelPKfPfPKjxxx:
	.zero		944


//--------------------- .nv.constant0._Z36compute_distances_sqeuclidean_kernelPKfPfPKjxxx --------------------------
	.section	.nv.constant0._Z36compute_distances_sqeuclidean_kernelPKfPfPKjxxx,"a",@progbits
	.sectionflags	@""
	.align	4
.nv.constant0._Z36compute_distances_sqeuclidean_kernelPKfPfPKjxxx:
	.zero		944


//--------------------- SYMBOLS --------------------------

	.type		.nv.reservedSmem.offset0,@object
	.size		.nv.reservedSmem.offset0,0x4
